// auto-generated by cutlass_sweep.gemm — config: {"arch": "sm_90", "cluster_m": 2, "cluster_n": 2, "dtype": "fp16", "dtype_b": "fp16", "layout": "nn", "stages": 7, "tile_k": 64, "tile_m": 128, "tile_n": 128}
#include "cutlass/cutlass.h"
#include "cutlass/gemm/collective/collective_builder.hpp"
#include "cutlass/gemm/device/gemm_universal_adapter.h"
#include "cutlass/gemm/kernel/gemm_universal.hpp"
#include "cutlass/epilogue/collective/collective_builder.hpp"

using ElemA = cutlass::half_t;
using ElemB = cutlass::half_t;
using ElemCD = cutlass::half_t;
using Acc  = float;
using TileShape    = cute::Shape<cute::_128, cute::_128, cute::_64>;
using ClusterShape = cute::Shape<cute::_2, cute::_2, cute::_1>;

using CollectiveEpilogue = typename cutlass::epilogue::collective::CollectiveBuilder<
    cutlass::arch::Sm90, cutlass::arch::OpClassTensorOp,
    TileShape, ClusterShape,
    cutlass::epilogue::collective::EpilogueTileAuto,
    Acc, Acc,
    ElemCD, cutlass::layout::RowMajor, 128 / cutlass::sizeof_bits<ElemCD>::value,
    ElemCD, cutlass::layout::RowMajor, 128 / cutlass::sizeof_bits<ElemCD>::value,
    cutlass::epilogue::collective::EpilogueScheduleAuto
  >::CollectiveOp;

using CollectiveMainloop = typename cutlass::gemm::collective::CollectiveBuilder<
    cutlass::arch::Sm90, cutlass::arch::OpClassTensorOp,
    ElemA, cutlass::layout::RowMajor, 128 / cutlass::sizeof_bits<ElemA>::value,
    ElemB, cutlass::layout::RowMajor, 128 / cutlass::sizeof_bits<ElemB>::value,
    Acc,
    TileShape, ClusterShape,
    cutlass::gemm::collective::StageCount<7>,
    cutlass::gemm::collective::KernelScheduleAuto
  >::CollectiveOp;

using GemmKernel = cutlass::gemm::kernel::GemmUniversal<
    cute::Shape<int,int,int,int>,
    CollectiveMainloop,
    CollectiveEpilogue
>;
using Gemm = cutlass::gemm::device::GemmUniversalAdapter<GemmKernel>;

// Force the device kernel symbol into the cubin without needing a host main.
auto* _anchor = &cutlass::device_kernel<GemmKernel>;


// ===== COMPILED SASS (sm_90a) =====

	.target	sm_90a

	.elftype	@"ET_EXEC"


//--------------------- .note.nv.tkinfo           --------------------------
	.section	.note.nv.tkinfo,"",@"SHT_NOTE"
	.sectionflags	@"SHF_NOTE_NV_TKINFO"
	.tkinfo
        /*0018*/ 	.word	0x00000002
        /*0030*/ 	.string	""
        /*0030*/ 	.string	"ptxas"
        /*0030*/ 	.string	"Cuda compilation tools, release 13.0, V13.0.88"
        /*0030*/ 	.string	"Build cuda_13.0.r13.0/compiler.36424714_0"
        /*0030*/ 	.string	"-arch sm_90a -m 64 "



//--------------------- .note.nv.cuinfo           --------------------------
	.section	.note.nv.cuinfo,"",@"SHT_NOTE"
	.sectionflags	@"SHF_NOTE_NV_CUINFO"
        /*0018*/ 	.short	0x0002
        /*001a*/ 	.short	0x005a
        /*001c*/ 	.short	0x0082
	.zero		2


//--------------------- .nv.info                  --------------------------
	.section	.nv.info,"",@"SHT_CUDA_INFO"
	.align	4


	//----- nvinfo : EIATTR_REGCOUNT
	.align		4
        /*0000*/ 	.byte	0x04, 0x2f
        /*0002*/ 	.short	(.L_15 - .L_14)
	.align		4
.L_14:
        /*0004*/ 	.word	index@(_ZN7cutlass13device_kernelINS_4gemm6kernel13GemmUniversalIN4cute5tupleIJiiiiEEENS1_10collective13CollectiveMmaINS1_34MainloopSm90TmaGmmaWarpSpecializedILi7ENS5_IJNS4_1CILi2EEESB_NSA_ILi1EEEEEENS1_35KernelTmaWarpSpecializedCooperativeEEENS5_IJNSA_ILi128EEESG_NSA_ILi64EEEEEENS_6half_tENS5_IJlSC_lEEESJ_NS5_IJSC_llEEENS4_8TiledMMAINS4_8MMA_AtomIJNS4_4SM904GMMA26MMA_64x128x16_F32F16F16_SSILNSP_5MajorE0ELSR_1ELNSP_7ScaleInE1ELSS_1EEEEEENS4_6LayoutINS5_IJSB_SC_SC_EEENS5_IJSC_NSA_ILi0EEESX_EEEEENS5_IJNS4_10UnderscoreES10_S10_EEEEENS4_23SM90_TMA_LOAD_MULTICASTENS4_14ComposedLayoutINS4_7SwizzleILi3ELi4ELi3EEENS4_18smem_ptr_flag_bitsILi16EEENSV_INS5_IJNSA_ILi8EEESH_EEENS5_IJSH_SC_EEEEEEEvNS4_8identityES13_NS14_IS16_S18_NSV_INS5_IJSH_S19_EEENS5_IJSC_SH_EEEEEEEvS1E_EENS_8epilogue10collective6detail29Sm90TmaWarpSpecializedAdapterINS1L_15DefaultEpilogueISJ_SK_SK_NS1K_6thread17LinearCombinationISJ_Li1EffLNS1P_9ScaleType4KindE0ELNS_15FloatRoundStyleE2ESJ_EENS1_15EpilogueDefaultEEEEEvvEEEEvNT_6ParamsE)
        /*0008*/ 	.word	0x000000a8


	//----- nvinfo : EIATTR_FRAME_SIZE
	.align		4
.L_15:
        /*000c*/ 	.byte	0x04, 0x11
        /*000e*/ 	.short	(.L_17 - .L_16)
	.align		4
.L_16:
        /*0010*/ 	.word	index@(_ZN7cutlass13device_kernelINS_4gemm6kernel13GemmUniversalIN4cute5tupleIJiiiiEEENS1_10collective13CollectiveMmaINS1_34MainloopSm90TmaGmmaWarpSpecializedILi7ENS5_IJNS4_1CILi2EEESB_NSA_ILi1EEEEEENS1_35KernelTmaWarpSpecializedCooperativeEEENS5_IJNSA_ILi128EEESG_NSA_ILi64EEEEEENS_6half_tENS5_IJlSC_lEEESJ_NS5_IJSC_llEEENS4_8TiledMMAINS4_8MMA_AtomIJNS4_4SM904GMMA26MMA_64x128x16_F32F16F16_SSILNSP_5MajorE0ELSR_1ELNSP_7ScaleInE1ELSS_1EEEEEENS4_6LayoutINS5_IJSB_SC_SC_EEENS5_IJSC_NSA_ILi0EEESX_EEEEENS5_IJNS4_10UnderscoreES10_S10_EEEEENS4_23SM90_TMA_LOAD_MULTICASTENS4_14ComposedLayoutINS4_7SwizzleILi3ELi4ELi3EEENS4_18smem_ptr_flag_bitsILi16EEENSV_INS5_IJNSA_ILi8EEESH_EEENS5_IJSH_SC_EEEEEEEvNS4_8identityES13_NS14_IS16_S18_NSV_INS5_IJSH_S19_EEENS5_IJSC_SH_EEEEEEEvS1E_EENS_8epilogue10collective6detail29Sm90TmaWarpSpecializedAdapterINS1L_15DefaultEpilogueISJ_SK_SK_NS1K_6thread17LinearCombinationISJ_Li1EffLNS1P_9ScaleType4KindE0ELNS_15FloatRoundStyleE2ESJ_EENS1_15EpilogueDefaultEEEEEvvEEEEvNT_6ParamsE)
        /*0014*/ 	.word	0x00000000


	//----- nvinfo : EIATTR_MIN_STACK_SIZE
	.align		4
.L_17:
        /*0018*/ 	.byte	0x04, 0x12
        /*001a*/ 	.short	(.L_19 - .L_18)
	.align		4
.L_18:
        /*001c*/ 	.word	index@(_ZN7cutlass13device_kernelINS_4gemm6kernel13GemmUniversalIN4cute5tupleIJiiiiEEENS1_10collective13CollectiveMmaINS1_34MainloopSm90TmaGmmaWarpSpecializedILi7ENS5_IJNS4_1CILi2EEESB_NSA_ILi1EEEEEENS1_35KernelTmaWarpSpecializedCooperativeEEENS5_IJNSA_ILi128EEESG_NSA_ILi64EEEEEENS_6half_tENS5_IJlSC_lEEESJ_NS5_IJSC_llEEENS4_8TiledMMAINS4_8MMA_AtomIJNS4_4SM904GMMA26MMA_64x128x16_F32F16F16_SSILNSP_5MajorE0ELSR_1ELNSP_7ScaleInE1ELSS_1EEEEEENS4_6LayoutINS5_IJSB_SC_SC_EEENS5_IJSC_NSA_ILi0EEESX_EEEEENS5_IJNS4_10UnderscoreES10_S10_EEEEENS4_23SM90_TMA_LOAD_MULTICASTENS4_14ComposedLayoutINS4_7SwizzleILi3ELi4ELi3EEENS4_18smem_ptr_flag_bitsILi16EEENSV_INS5_IJNSA_ILi8EEESH_EEENS5_IJSH_SC_EEEEEEEvNS4_8identityES13_NS14_IS16_S18_NSV_INS5_IJSH_S19_EEENS5_IJSC_SH_EEEEEEEvS1E_EENS_8epilogue10collective6detail29Sm90TmaWarpSpecializedAdapterINS1L_15DefaultEpilogueISJ_SK_SK_NS1K_6thread17LinearCombinationISJ_Li1EffLNS1P_9ScaleType4KindE0ELNS_15FloatRoundStyleE2ESJ_EENS1_15EpilogueDefaultEEEEEvvEEEEvNT_6ParamsE)
        /*0020*/ 	.word	0x00000000
.L_19:


//--------------------- .nv.compat                --------------------------
	.section	.nv.compat,"",@"SHT_CUDA_COMPAT_INFO"
	.align	4
        /*0000*/ 	.byte	0x02, 0x09, 0x01, 0x00, 0x02, 0x02, 0x04, 0x00, 0x02, 0x05, 0x05, 0x00, 0x03, 0x07, 0x01, 0x01
        /*0010*/ 	.byte	0x02, 0x03, 0x01, 0x00, 0x02, 0x06, 0x01, 0x00, 0x04, 0x0b, 0x08, 0x00, 0x00, 0x00, 0x00, 0x00
        /*0020*/ 	.byte	0x00, 0x00, 0x00, 0x00


//--------------------- .nv.info._ZN7cutlass13device_kernelINS_4gemm6kernel13GemmUniversalIN4cute5tupleIJiiiiEEENS1_10collective13CollectiveMmaINS1_34MainloopSm90TmaGmmaWarpSpecializedILi7ENS5_IJNS4_1CILi2EEESB_NSA_ILi1EEEEEENS1_35KernelTmaWarpSpecializedCooperativeEEENS5_IJNSA_ILi128EEESG_NSA_ILi64EEEEEENS_6half_tENS5_IJlSC_lEEESJ_NS5_IJSC_llEEENS4_8TiledMMAINS4_8MMA_AtomIJNS4_4SM904GMMA26MMA_64x128x16_F32F16F16_SSILNSP_5MajorE0ELSR_1ELNSP_7ScaleInE1ELSS_1EEEEEENS4_6LayoutINS5_IJSB_SC_SC_EEENS5_IJSC_NSA_ILi0EEESX_EEEEENS5_IJNS4_10UnderscoreES10_S10_EEEEENS4_23SM90_TMA_LOAD_MULTICASTENS4_14ComposedLayoutINS4_7SwizzleILi3ELi4ELi3EEENS4_18smem_ptr_flag_bitsILi16EEENSV_INS5_IJNSA_ILi8EEESH_EEENS5_IJSH_SC_EEEEEEEvNS4_8identityES13_NS14_IS16_S18_NSV_INS5_IJSH_S19_EEENS5_IJSC_SH_EEEEEEEvS1E_EENS_8epilogue10collective6detail29Sm90TmaWarpSpecializedAdapterINS1L_15DefaultEpilogueISJ_SK_SK_NS1K_6thread17LinearCombinationISJ_Li1EffLNS1P_9ScaleType4KindE0ELNS_15FloatRoundStyleE2ESJ_EENS1_15EpilogueDefaultEEEEEvvEEEEvNT_6ParamsE --------------------------
	.section	.nv.info._ZN7cutlass13device_kernelINS_4gemm6kernel13GemmUniversalIN4cute5tupleIJiiiiEEENS1_10collective13CollectiveMmaINS1_34MainloopSm90TmaGmmaWarpSpecializedILi7ENS5_IJNS4_1CILi2EEESB_NSA_ILi1EEEEEENS1_35KernelTmaWarpSpecializedCooperativeEEENS5_IJNSA_ILi128EEESG_NSA_ILi64EEEEEENS_6half_tENS5_IJlSC_lEEESJ_NS5_IJSC_llEEENS4_8TiledMMAINS4_8MMA_AtomIJNS4_4SM904GMMA26MMA_64x128x16_F32F16F16_SSILNSP_5MajorE0ELSR_1ELNSP_7ScaleInE1ELSS_1EEEEEENS4_6LayoutINS5_IJSB_SC_SC_EEENS5_IJSC_NSA_ILi0EEESX_EEEEENS5_IJNS4_10UnderscoreES10_S10_EEEEENS4_23SM90_TMA_LOAD_MULTICASTENS4_14ComposedLayoutINS4_7SwizzleILi3ELi4ELi3EEENS4_18smem_ptr_flag_bitsILi16EEENSV_INS5_IJNSA_ILi8EEESH_EEENS5_IJSH_SC_EEEEEEEvNS4_8identityES13_NS14_IS16_S18_NSV_INS5_IJSH_S19_EEENS5_IJSC_SH_EEEEEEEvS1E_EENS_8epilogue10collective6detail29Sm90TmaWarpSpecializedAdapterINS1L_15DefaultEpilogueISJ_SK_SK_NS1K_6thread17LinearCombinationISJ_Li1EffLNS1P_9ScaleType4KindE0ELNS_15FloatRoundStyleE2ESJ_EENS1_15EpilogueDefaultEEEEEvvEEEEvNT_6ParamsE,"",@"SHT_CUDA_INFO"
	.sectionflags	@""
	.align	4


	//----- nvinfo : EIATTR_CUDA_API_VERSION
	.align		4
        /*0000*/ 	.byte	0x04, 0x37
        /*0002*/ 	.short	(.L_21 - .L_20)
.L_20:
        /*0004*/ 	.word	0x00000082


	//----- nvinfo : EIATTR_KPARAM_INFO
	.align		4
.L_21:
        /*0008*/ 	.byte	0x04, 0x17
        /*000a*/ 	.short	(.L_23 - .L_22)
.L_22:
        /*000c*/ 	.word	0x00000000
        /*0010*/ 	.short	0x0000
        /*0012*/ 	.short	0x0070
        /*0014*/ 	.byte	0x00, 0xf0, 0x01, 0x10


	//----- nvinfo : EIATTR_SPARSE_MMA_MASK
	.align		4
.L_23:
        /*0018*/ 	.byte	0x03, 0x50
        /*001a*/ 	.short	0x0000


	//----- nvinfo : EIATTR_MAXREG_COUNT
	.align		4
        /*001c*/ 	.byte	0x03, 0x1b
        /*001e*/ 	.short	0x00a8


	//----- nvinfo : EIATTR_NUM_BARRIERS
	.align		4
        /*0020*/ 	.byte	0x02, 0x4c
        /*0022*/ 	.byte	0x01
	.zero		1


	//----- nvinfo : EIATTR_EXTERNS
	.align		4
        /*0024*/ 	.byte	0x04, 0x0f
        /*0026*/ 	.short	(.L_25 - .L_24)


	//   ....[0]....
	.align		4
.L_24:
        /*0028*/ 	.word	index@(__assertfail)


	//----- nvinfo : EIATTR_MERCURY_ISA_VERSION
	.align		4
.L_25:
        /*002c*/ 	.byte	0x03, 0x5f
        /*002e*/ 	.short	0x0101


	//----- nvinfo : EIATTR_INT_WARP_WIDE_INSTR_OFFSETS
	.align		4
        /*0030*/ 	.byte	0x04, 0x31
        /*0032*/ 	.short	(.L_27 - .L_26)


	//   ....[0]....
.L_26:
        /*0034*/ 	.word	0x000004e0


	//   ....[1]....
        /*0038*/ 	.word	0x00000510


	//   ....[2]....
        /*003c*/ 	.word	0x000006b0


	//----- nvinfo : EIATTR_COOP_GROUP_MASK_REGIDS
	.align		4
.L_27:
        /*0040*/ 	.byte	0x04, 0x29
        /*0042*/ 	.short	(.L_29 - .L_28)


	//   ....[0]....
.L_28:
        /*0044*/ 	.word	0xffffffff


	//   ....[1]....
        /*0048*/ 	.word	0xffffffff


	//   ....[2]....
        /*004c*/ 	.word	0xffffffff


	//   ....[3]....
        /*0050*/ 	.word	0xffffffff


	//   ....[4]....
        /*0054*/ 	.word	0xffffffff


	//   ....[5]....
        /*0058*/ 	.word	0xffffffff


	//----- nvinfo : EIATTR_COOP_GROUP_INSTR_OFFSETS
	.align		4
.L_29:
        /*005c*/ 	.byte	0x04, 0x28
        /*005e*/ 	.short	(.L_31 - .L_30)


	//   ....[0]....
.L_30:
        /*0060*/ 	.word	0x00000060


	//   ....[1]....
        /*0064*/ 	.word	0x00000070


	//   ....[2]....
        /*0068*/ 	.word	0x00000130


	//   ....[3]....
        /*006c*/ 	.word	0x00000330


	//   ....[4]....
        /*0070*/ 	.word	0x00000860


	//   ....[5]....
        /*0074*/ 	.word	0x000014e0


	//----- nvinfo : EIATTR_REG_RECONFIG
	.align		4
.L_31:
        /*0078*/ 	.byte	0x01, 0x54
	.zero		2


	//----- nvinfo : EIATTR_SYSCALL_OFFSETS
	.align		4
        /*007c*/ 	.byte	0x04, 0x46
        /*007e*/ 	.short	(.L_33 - .L_32)


	//   ....[0]....
.L_32:
        /*0080*/ 	.word	0x000016d0


	//----- nvinfo : EIATTR_MBARRIER_INSTR_OFFSETS
	.align		4
.L_33:
        /*0084*/ 	.byte	0x04, 0x39
        /*0086*/ 	.short	(.L_35 - .L_34)


	//   ....[0]....
.L_34:
        /*0088*/ 	.word	0x00000230
        /*008c*/ 	.word	0x000000ff
        /*0090*/ 	.word	0x00000000
        /*0094*/ 	.short	0x0100
        /*0096*/ 	.byte	0x08
	.zero		1


	//   ....[1]....
        /*0098*/ 	.word	0x00000240
        /*009c*/ 	.word	0x000000ff
        /*00a0*/ 	.word	0x00000038
        /*00a4*/ 	.short	0x0100
        /*00a6*/ 	.byte	0x08
	.zero		1


	//   ....[2]....
        /*00a8*/ 	.word	0x00000250
        /*00ac*/ 	.word	0x000000ff
        /*00b0*/ 	.word	0x00000008
        /*00b4*/ 	.short	0x0100
        /*00b6*/ 	.byte	0x08
	.zero		1


	//   ....[3]....
        /*00b8*/ 	.word	0x00000260
        /*00bc*/ 	.word	0x000000ff
        /*00c0*/ 	.word	0x00000040
        /*00c4*/ 	.short	0x0100
        /*00c6*/ 	.byte	0x08
	.zero		1


	//   ....[4]....
        /*00c8*/ 	.word	0x00000270
        /*00cc*/ 	.word	0x000000ff
        /*00d0*/ 	.word	0x00000010
        /*00d4*/ 	.short	0x0100
        /*00d6*/ 	.byte	0x08
	.zero		1


	//   ....[5]....
        /*00d8*/ 	.word	0x00000280
        /*00dc*/ 	.word	0x000000ff
        /*00e0*/ 	.word	0x00000048
        /*00e4*/ 	.short	0x0100
        /*00e6*/ 	.byte	0x08
	.zero		1


	//   ....[6]....
        /*00e8*/ 	.word	0x00000290
        /*00ec*/ 	.word	0x000000ff
        /*00f0*/ 	.word	0x00000018
        /*00f4*/ 	.short	0x0100
        /*00f6*/ 	.byte	0x08
	.zero		1


	//   ....[7]....
        /*00f8*/ 	.word	0x000002a0
        /*00fc*/ 	.word	0x000000ff
        /*0100*/ 	.word	0x00000050
        /*0104*/ 	.short	0x0100
        /*0106*/ 	.byte	0x08
	.zero		1


	//   ....[8]....
        /*0108*/ 	.word	0x000002b0
        /*010c*/ 	.word	0x000000ff
        /*0110*/ 	.word	0x00000020
        /*0114*/ 	.short	0x0100
        /*0116*/ 	.byte	0x08
	.zero		1


	//   ....[9]....
        /*0118*/ 	.word	0x000002c0
        /*011c*/ 	.word	0x000000ff
        /*0120*/ 	.word	0x00000058
        /*0124*/ 	.short	0x0100
        /*0126*/ 	.byte	0x08
	.zero		1


	//   ....[10]....
        /*0128*/ 	.word	0x000002d0
        /*012c*/ 	.word	0x000000ff
        /*0130*/ 	.word	0x00000028
        /*0134*/ 	.short	0x0100
        /*0136*/ 	.byte	0x08
	.zero		1


	//   ....[11]....
        /*0138*/ 	.word	0x000002e0
        /*013c*/ 	.word	0x000000ff
        /*0140*/ 	.word	0x00000060
        /*0144*/ 	.short	0x0100
        /*0146*/ 	.byte	0x08
	.zero		1


	//   ....[12]....
        /*0148*/ 	.word	0x000002f0
        /*014c*/ 	.word	0x000000ff
        /*0150*/ 	.word	0x00000030
        /*0154*/ 	.short	0x0100
        /*0156*/ 	.byte	0x08
	.zero		1


	//   ....[13]....
        /*0158*/ 	.word	0x00000300
        /*015c*/ 	.word	0x000000ff
        /*0160*/ 	.word	0x00000068
        /*0164*/ 	.short	0x0100
        /*0166*/ 	.byte	0x08
	.zero		1


	//   ....[14]....
        /*0168*/ 	.word	0x00000740
        /*016c*/ 	.word	0x000000ff
        /*0170*/ 	.word	0x00000080
        /*0174*/ 	.short	0x0100
        /*0176*/ 	.byte	0x06
	.zero		1


	//   ....[15]....
        /*0178*/ 	.word	0x000007e0
        /*017c*/ 	.word	0x000000ff
        /*0180*/ 	.word	0x00000088
        /*0184*/ 	.short	0x0100
        /*0186*/ 	.byte	0x06
	.zero		1


	//   ....[16]....
        /*0188*/ 	.word	0x00001790
        /*018c*/ 	.word	0x00000003
        /*0190*/ 	.word	0x00000000
        /*0194*/ 	.short	0x010a
        /*0196*/ 	.byte	0x3f
	.zero		1


	//   ....[17]....
        /*0198*/ 	.word	0x000017f0
        /*019c*/ 	.word	0x00000003
        /*01a0*/ 	.word	0x00000000
        /*01a4*/ 	.short	0x010a
        /*01a6*/ 	.byte	0x3f
	.zero		1


	//   ....[18]....
        /*01a8*/ 	.word	0x00001b70
        /*01ac*/ 	.word	0x00000005
        /*01b0*/ 	.word	0x00000000
        /*01b4*/ 	.short	0x010a
        /*01b6*/ 	.byte	0x3f
	.zero		1


	//   ....[19]....
        /*01b8*/ 	.word	0x00001bb0
        /*01bc*/ 	.word	0x00000005
        /*01c0*/ 	.word	0x00000000
        /*01c4*/ 	.short	0x010a
        /*01c6*/ 	.byte	0x3f
	.zero		1


	//   ....[20]....
        /*01c8*/ 	.word	0x00001e10
        /*01cc*/ 	.word	0x00000004
        /*01d0*/ 	.word	0x00000000
        /*01d4*/ 	.short	0x0101
        /*01d6*/ 	.byte	0x3f
	.zero		1


	//   ....[21]....
        /*01d8*/ 	.word	0x00002030
        /*01dc*/ 	.word	0x00000000
        /*01e0*/ 	.word	0x00000000
        /*01e4*/ 	.short	0x0101
        /*01e6*/ 	.byte	0x3f
	.zero		1


	//   ....[22]....
        /*01e8*/ 	.word	0x00007290
        /*01ec*/ 	.word	0x00000015
        /*01f0*/ 	.word	0x00000038
        /*01f4*/ 	.short	0x010a
        /*01f6*/ 	.byte	0x3f
	.zero		1


	//   ....[23]....
        /*01f8*/ 	.word	0x00007710
        /*01fc*/ 	.word	0x00000006
        /*0200*/ 	.word	0x00000088
        /*0204*/ 	.short	0x0101
        /*0206*/ 	.byte	0x3f
	.zero		1


	//   ....[24]....
        /*0208*/ 	.word	0x00007e10
        /*020c*/ 	.word	0x00000007
        /*0210*/ 	.word	0x00000000
        /*0214*/ 	.short	0x010a
        /*0216*/ 	.byte	0x3f
	.zero		1


	//   ....[25]....
        /*0218*/ 	.word	0x00007e90
        /*021c*/ 	.word	0x00000008
        /*0220*/ 	.word	0x00000000
        /*0224*/ 	.short	0x010a
        /*0226*/ 	.byte	0x3f
	.zero		1


	//   ....[26]....
        /*0228*/ 	.word	0x00007f20
        /*022c*/ 	.word	0x00000009
        /*0230*/ 	.word	0x00000000
        /*0234*/ 	.short	0x010a
        /*0236*/ 	.byte	0x3f
	.zero		1


	//   ....[27]....
        /*0238*/ 	.word	0x00007fb0
        /*023c*/ 	.word	0x00000008
        /*0240*/ 	.word	0x00000000
        /*0244*/ 	.short	0x010a
        /*0246*/ 	.byte	0x3f
	.zero		1


	//   ....[28]....
        /*0248*/ 	.word	0x00008040
        /*024c*/ 	.word	0x00000009
        /*0250*/ 	.word	0x00000000
        /*0254*/ 	.short	0x010a
        /*0256*/ 	.byte	0x3f
	.zero		1


	//   ....[29]....
        /*0258*/ 	.word	0x000080d0
        /*025c*/ 	.word	0x00000006
        /*0260*/ 	.word	0x00000000
        /*0264*/ 	.short	0x010a
        /*0266*/ 	.byte	0x3f
	.zero		1


	//   ....[30]....
        /*0268*/ 	.word	0x00008160
        /*026c*/ 	.word	0x00000003
        /*0270*/ 	.word	0x00000000
        /*0274*/ 	.short	0x010a
        /*0276*/ 	.byte	0x3f
	.zero		1


	//   ....[31]....
        /*0278*/ 	.word	0x000081c0
        /*027c*/ 	.word	0x00000003
        /*0280*/ 	.word	0x00000000
        /*0284*/ 	.short	0x010a
        /*0286*/ 	.byte	0x3f
	.zero		1


	//   ....[32]....
        /*0288*/ 	.word	0x00008210
        /*028c*/ 	.word	0x00000005
        /*0290*/ 	.word	0x00000000
        /*0294*/ 	.short	0x010a
        /*0296*/ 	.byte	0x3f
	.zero		1


	//   ....[33]....
        /*0298*/ 	.word	0x000082e0
        /*029c*/ 	.word	0x00000015
        /*02a0*/ 	.word	0x00000038
        /*02a4*/ 	.short	0x010a
        /*02a6*/ 	.byte	0x3f
	.zero		1


	//   ....[34]....
        /*02a8*/ 	.word	0x000083b0
        /*02ac*/ 	.word	0x00000007
        /*02b0*/ 	.word	0x00000000
        /*02b4*/ 	.short	0x010a
        /*02b6*/ 	.byte	0x3f
	.zero		1


	//   ....[35]....
        /*02b8*/ 	.word	0x00008400
        /*02bc*/ 	.word	0x00000008
        /*02c0*/ 	.word	0x00000000
        /*02c4*/ 	.short	0x010a
        /*02c6*/ 	.byte	0x3f
	.zero		1


	//   ....[36]....
        /*02c8*/ 	.word	0x00008450
        /*02cc*/ 	.word	0x00000009
        /*02d0*/ 	.word	0x00000000
        /*02d4*/ 	.short	0x010a
        /*02d6*/ 	.byte	0x3f
	.zero		1


	//   ....[37]....
        /*02d8*/ 	.word	0x000084a0
        /*02dc*/ 	.word	0x00000008
        /*02e0*/ 	.word	0x00000000
        /*02e4*/ 	.short	0x010a
        /*02e6*/ 	.byte	0x3f
	.zero		1


	//   ....[38]....
        /*02e8*/ 	.word	0x000084f0
        /*02ec*/ 	.word	0x00000009
        /*02f0*/ 	.word	0x00000000
        /*02f4*/ 	.short	0x010a
        /*02f6*/ 	.byte	0x3f
	.zero		1


	//   ....[39]....
        /*02f8*/ 	.word	0x00008540
        /*02fc*/ 	.word	0x00000006
        /*0300*/ 	.word	0x00000000
        /*0304*/ 	.short	0x010a
        /*0306*/ 	.byte	0x3f
	.zero		1


	//----- nvinfo : EIATTR_NUM_MBARRIERS
	.align		4
.L_35:
        /*0308*/ 	.byte	0x03, 0x38
        /*030a*/ 	.short	0x0010


	//----- nvinfo : EIATTR_EXIT_INSTR_OFFSETS
	.align		4
        /*030c*/ 	.byte	0x04, 0x1c
        /*030e*/ 	.short	(.L_37 - .L_36)


	//   ....[0]....
.L_36:
        /*0310*/ 	.word	0x00000a30


	//   ....[1]....
        /*0314*/ 	.word	0x00001240


	//   ....[2]....
        /*0318*/ 	.word	0x00006920


	//   ....[3]....
        /*031c*/ 	.word	0x00006e80


	//   ....[4]....
        /*0320*/ 	.word	0x000081b0


	//----- nvinfo : EIATTR_MAX_THREADS
	.align		4
.L_37:
        /*0324*/ 	.byte	0x04, 0x05
        /*0326*/ 	.short	(.L_39 - .L_38)
.L_38:
        /*0328*/ 	.word	0x00000180
        /*032c*/ 	.word	0x00000001
        /*0330*/ 	.word	0x00000001


	//----- nvinfo : EIATTR_CRS_STACK_SIZE
	.align		4
.L_39:
        /*0334*/ 	.byte	0x04, 0x1e
        /*0336*/ 	.short	(.L_41 - .L_40)
.L_40:
        /*0338*/ 	.word	0x00000000


	//----- nvinfo : EIATTR_CBANK_PARAM_SIZE
	.align		4
.L_41:
        /*033c*/ 	.byte	0x03, 0x19
        /*033e*/ 	.short	0x0470


	//----- nvinfo : EIATTR_PARAM_CBANK
	.align		4
        /*0340*/ 	.byte	0x04, 0x0a
        /*0342*/ 	.short	(.L_43 - .L_42)
	.align		4
.L_42:
        /*0344*/ 	.word	index@(.nv.constant0._ZN7cutlass13device_kernelINS_4gemm6kernel13GemmUniversalIN4cute5tupleIJiiiiEEENS1_10collective13CollectiveMmaINS1_34MainloopSm90TmaGmmaWarpSpecializedILi7ENS5_IJNS4_1CILi2EEESB_NSA_ILi1EEEEEENS1_35KernelTmaWarpSpecializedCooperativeEEENS5_IJNSA_ILi128EEESG_NSA_ILi64EEEEEENS_6half_tENS5_IJlSC_lEEESJ_NS5_IJSC_llEEENS4_8TiledMMAINS4_8MMA_AtomIJNS4_4SM904GMMA26MMA_64x128x16_F32F16F16_SSILNSP_5MajorE0ELSR_1ELNSP_7ScaleInE1ELSS_1EEEEEENS4_6LayoutINS5_IJSB_SC_SC_EEENS5_IJSC_NSA_ILi0EEESX_EEEEENS5_IJNS4_10UnderscoreES10_S10_EEEEENS4_23SM90_TMA_LOAD_MULTICASTENS4_14ComposedLayoutINS4_7SwizzleILi3ELi4ELi3EEENS4_18smem_ptr_flag_bitsILi16EEENSV_INS5_IJNSA_ILi8EEESH_EEENS5_IJSH_SC_EEEEEEEvNS4_8identityES13_NS14_IS16_S18_NSV_INS5_IJSH_S19_EEENS5_IJSC_SH_EEEEEEEvS1E_EENS_8epilogue10collective6detail29Sm90TmaWarpSpecializedAdapterINS1L_15DefaultEpilogueISJ_SK_SK_NS1K_6thread17LinearCombinationISJ_Li1EffLNS1P_9ScaleType4KindE0ELNS_15FloatRoundStyleE2ESJ_EENS1_15EpilogueDefaultEEEEEvvEEEEvNT_6ParamsE)
        /*0348*/ 	.short	0x0210
        /*034a*/ 	.short	0x0470


	//----- nvinfo : EIATTR_SW_WAR
	.align		4
.L_43:
        /*034c*/ 	.byte	0x04, 0x36
        /*034e*/ 	.short	(.L_45 - .L_44)
.L_44:
        /*0350*/ 	.word	0x00000008
.L_45:


//--------------------- .nv.callgraph             --------------------------
	.section	.nv.callgraph,"",@"SHT_CUDA_CALLGRAPH"
	.align	4
	.sectionentsize	8
	.align		4
        /*0000*/ 	.word	0x00000000
	.align		4
        /*0004*/ 	.word	0xffffffff
	.align		4
        /*0008*/ 	.word	index@(_ZN7cutlass13device_kernelINS_4gemm6kernel13GemmUniversalIN4cute5tupleIJiiiiEEENS1_10collective13CollectiveMmaINS1_34MainloopSm90TmaGmmaWarpSpecializedILi7ENS5_IJNS4_1CILi2EEESB_NSA_ILi1EEEEEENS1_35KernelTmaWarpSpecializedCooperativeEEENS5_IJNSA_ILi128EEESG_NSA_ILi64EEEEEENS_6half_tENS5_IJlSC_lEEESJ_NS5_IJSC_llEEENS4_8TiledMMAINS4_8MMA_AtomIJNS4_4SM904GMMA26MMA_64x128x16_F32F16F16_SSILNSP_5MajorE0ELSR_1ELNSP_7ScaleInE1ELSS_1EEEEEENS4_6LayoutINS5_IJSB_SC_SC_EEENS5_IJSC_NSA_ILi0EEESX_EEEEENS5_IJNS4_10UnderscoreES10_S10_EEEEENS4_23SM90_TMA_LOAD_MULTICASTENS4_14ComposedLayoutINS4_7SwizzleILi3ELi4ELi3EEENS4_18smem_ptr_flag_bitsILi16EEENSV_INS5_IJNSA_ILi8EEESH_EEENS5_IJSH_SC_EEEEEEEvNS4_8identityES13_NS14_IS16_S18_NSV_INS5_IJSH_S19_EEENS5_IJSC_SH_EEEEEEEvS1E_EENS_8epilogue10collective6detail29Sm90TmaWarpSpecializedAdapterINS1L_15DefaultEpilogueISJ_SK_SK_NS1K_6thread17LinearCombinationISJ_Li1EffLNS1P_9ScaleType4KindE0ELNS_15FloatRoundStyleE2ESJ_EENS1_15EpilogueDefaultEEEEEvvEEEEvNT_6ParamsE)
	.align		4
        /*000c*/ 	.word	index@(__assertfail)
	.align		4
        /*0010*/ 	.word	0x00000000
	.align		4
        /*0014*/ 	.word	0xfffffffe
	.align		4
        /*0018*/ 	.word	0x00000000
	.align		4
        /*001c*/ 	.word	0xfffffffd
	.align		4
        /*0020*/ 	.word	0x00000000
	.align		4
        /*0024*/ 	.word	0xfffffffc


//--------------------- .nv.constant4             --------------------------
	.section	.nv.constant4,"a",@progbits
	.align	8
	.align		8
.nv.constant4:
        /*0000*/ 	.dword	__assertfail
	.align		8
        /*0008*/ 	.dword	__unnamed_1
	.align		8
        /*0010*/ 	.dword	_ZN40_INTERNAL_2d35fd42_4_k_cu_451df3ef_179594cuda3std3__45__cpo5beginE
	.align		8
        /*0018*/ 	.dword	_ZN40_INTERNAL_2d35fd42_4_k_cu_451df3ef_179594cuda3std3__45__cpo3endE
	.align		8
        /*0020*/ 	.dword	_ZN40_INTERNAL_2d35fd42_4_k_cu_451df3ef_179594cuda3std3__45__cpo6cbeginE
	.align		8
        /*0028*/ 	.dword	_ZN40_INTERNAL_2d35fd42_4_k_cu_451df3ef_179594cuda3std3__45__cpo4cendE
	.align		8
        /*0030*/ 	.dword	_ZN40_INTERNAL_2d35fd42_4_k_cu_451df3ef_179594cuda3std3__442_GLOBAL__N__2d35fd42_4_k_cu_451df3ef_179596ignoreE
	.align		8
        /*0038*/ 	.dword	_ZN40_INTERNAL_2d35fd42_4_k_cu_451df3ef_179594cuda3std3__419piecewise_constructE
	.align		8
        /*0040*/ 	.dword	_ZN40_INTERNAL_2d35fd42_4_k_cu_451df3ef_179594cuda3std3__48in_placeE
	.align		8
        /*0048*/ 	.dword	_ZN40_INTERNAL_2d35fd42_4_k_cu_451df3ef_179594cuda3std6ranges3__45__cpo4swapE
	.align		8
        /*0050*/ 	.dword	_ZN40_INTERNAL_2d35fd42_4_k_cu_451df3ef_179594cuda3std6ranges3__45__cpo9iter_moveE
	.align		8
        /*0058*/ 	.dword	_ZN40_INTERNAL_2d35fd42_4_k_cu_451df3ef_179594cute7productE
	.align		8
        /*0060*/ 	.dword	_ZN40_INTERNAL_2d35fd42_4_k_cu_451df3ef_179594cute1_E
	.align		8
        /*0068*/ 	.dword	$str$22
	.align		8
        /*0070*/ 	.dword	$str$23


//--------------------- .text._ZN7cutlass13device_kernelINS_4gemm6kernel13GemmUniversalIN4cute5tupleIJiiiiEEENS1_10collective13CollectiveMmaINS1_34MainloopSm90TmaGmmaWarpSpecializedILi7ENS5_IJNS4_1CILi2EEESB_NSA_ILi1EEEEEENS1_35KernelTmaWarpSpecializedCooperativeEEENS5_IJNSA_ILi128EEESG_NSA_ILi64EEEEEENS_6half_tENS5_IJlSC_lEEESJ_NS5_IJSC_llEEENS4_8TiledMMAINS4_8MMA_AtomIJNS4_4SM904GMMA26MMA_64x128x16_F32F16F16_SSILNSP_5MajorE0ELSR_1ELNSP_7ScaleInE1ELSS_1EEEEEENS4_6LayoutINS5_IJSB_SC_SC_EEENS5_IJSC_NSA_ILi0EEESX_EEEEENS5_IJNS4_10UnderscoreES10_S10_EEEEENS4_23SM90_TMA_LOAD_MULTICASTENS4_14ComposedLayoutINS4_7SwizzleILi3ELi4ELi3EEENS4_18smem_ptr_flag_bitsILi16EEENSV_INS5_IJNSA_ILi8EEESH_EEENS5_IJSH_SC_EEEEEEEvNS4_8identityES13_NS14_IS16_S18_NSV_INS5_IJSH_S19_EEENS5_IJSC_SH_EEEEEEEvS1E_EENS_8epilogue10collective6detail29Sm90TmaWarpSpecializedAdapterINS1L_15DefaultEpilogueISJ_SK_SK_NS1K_6thread17LinearCombinationISJ_Li1EffLNS1P_9ScaleType4KindE0ELNS_15FloatRoundStyleE2ESJ_EENS1_15EpilogueDefaultEEEEEvvEEEEvNT_6ParamsE --------------------------
	.section	.text._ZN7cutlass13device_kernelINS_4gemm6kernel13GemmUniversalIN4cute5tupleIJiiiiEEENS1_10collective13CollectiveMmaINS1_34MainloopSm90TmaGmmaWarpSpecializedILi7ENS5_IJNS4_1CILi2EEESB_NSA_ILi1EEEEEENS1_35KernelTmaWarpSpecializedCooperativeEEENS5_IJNSA_ILi128EEESG_NSA_ILi64EEEEEENS_6half_tENS5_IJlSC_lEEESJ_NS5_IJSC_llEEENS4_8TiledMMAINS4_8MMA_AtomIJNS4_4SM904GMMA26MMA_64x128x16_F32F16F16_SSILNSP_5MajorE0ELSR_1ELNSP_7ScaleInE1ELSS_1EEEEEENS4_6LayoutINS5_IJSB_SC_SC_EEENS5_IJSC_NSA_ILi0EEESX_EEEEENS5_IJNS4_10UnderscoreES10_S10_EEEEENS4_23SM90_TMA_LOAD_MULTICASTENS4_14ComposedLayoutINS4_7SwizzleILi3ELi4ELi3EEENS4_18smem_ptr_flag_bitsILi16EEENSV_INS5_IJNSA_ILi8EEESH_EEENS5_IJSH_SC_EEEEEEEvNS4_8identityES13_NS14_IS16_S18_NSV_INS5_IJSH_S19_EEENS5_IJSC_SH_EEEEEEEvS1E_EENS_8epilogue10collective6detail29Sm90TmaWarpSpecializedAdapterINS1L_15DefaultEpilogueISJ_SK_SK_NS1K_6thread17LinearCombinationISJ_Li1EffLNS1P_9ScaleType4KindE0ELNS_15FloatRoundStyleE2ESJ_EENS1_15EpilogueDefaultEEEEEvvEEEEvNT_6ParamsE,"ax",@progbits
	.align	128
.text._ZN7cutlass13device_kernelINS_4gemm6kernel13GemmUniversalIN4cute5tupleIJiiiiEEENS1_10collective13CollectiveMmaINS1_34MainloopSm90TmaGmmaWarpSpecializedILi7ENS5_IJNS4_1CILi2EEESB_NSA_ILi1EEEEEENS1_35KernelTmaWarpSpecializedCooperativeEEENS5_IJNSA_ILi128EEESG_NSA_ILi64EEEEEENS_6half_tENS5_IJlSC_lEEESJ_NS5_IJSC_llEEENS4_8TiledMMAINS4_8MMA_AtomIJNS4_4SM904GMMA26MMA_64x128x16_F32F16F16_SSILNSP_5MajorE0ELSR_1ELNSP_7ScaleInE1ELSS_1EEEEEENS4_6LayoutINS5_IJSB_SC_SC_EEENS5_IJSC_NSA_ILi0EEESX_EEEEENS5_IJNS4_10UnderscoreES10_S10_EEEEENS4_23SM90_TMA_LOAD_MULTICASTENS4_14ComposedLayoutINS4_7SwizzleILi3ELi4ELi3EEENS4_18smem_ptr_flag_bitsILi16EEENSV_INS5_IJNSA_ILi8EEESH_EEENS5_IJSH_SC_EEEEEEEvNS4_8identityES13_NS14_IS16_S18_NSV_INS5_IJSH_S19_EEENS5_IJSC_SH_EEEEEEEvS1E_EENS_8epilogue10collective6detail29Sm90TmaWarpSpecializedAdapterINS1L_15DefaultEpilogueISJ_SK_SK_NS1K_6thread17LinearCombinationISJ_Li1EffLNS1P_9ScaleType4KindE0ELNS_15FloatRoundStyleE2ESJ_EENS1_15EpilogueDefaultEEEEEvvEEEEvNT_6ParamsE:
        .type           _ZN7cutlass13device_kernelINS_4gemm6kernel13GemmUniversalIN4cute5tupleIJiiiiEEENS1_10collective13CollectiveMmaINS1_34MainloopSm90TmaGmmaWarpSpecializedILi7ENS5_IJNS4_1CILi2EEESB_NSA_ILi1EEEEEENS1_35KernelTmaWarpSpecializedCooperativeEEENS5_IJNSA_ILi128EEESG_NSA_ILi64EEEEEENS_6half_tENS5_IJlSC_lEEESJ_NS5_IJSC_llEEENS4_8TiledMMAINS4_8MMA_AtomIJNS4_4SM904GMMA26MMA_64x128x16_F32F16F16_SSILNSP_5MajorE0ELSR_1ELNSP_7ScaleInE1ELSS_1EEEEEENS4_6LayoutINS5_IJSB_SC_SC_EEENS5_IJSC_NSA_ILi0EEESX_EEEEENS5_IJNS4_10UnderscoreES10_S10_EEEEENS4_23SM90_TMA_LOAD_MULTICASTENS4_14ComposedLayoutINS4_7SwizzleILi3ELi4ELi3EEENS4_18smem_ptr_flag_bitsILi16EEENSV_INS5_IJNSA_ILi8EEESH_EEENS5_IJSH_SC_EEEEEEEvNS4_8identityES13_NS14_IS16_S18_NSV_INS5_IJSH_S19_EEENS5_IJSC_SH_EEEEEEEvS1E_EENS_8epilogue10collective6detail29Sm90TmaWarpSpecializedAdapterINS1L_15DefaultEpilogueISJ_SK_SK_NS1K_6thread17LinearCombinationISJ_Li1EffLNS1P_9ScaleType4KindE0ELNS_15FloatRoundStyleE2ESJ_EENS1_15EpilogueDefaultEEEEEvvEEEEvNT_6ParamsE,@function
        .size           _ZN7cutlass13device_kernelINS_4gemm6kernel13GemmUniversalIN4cute5tupleIJiiiiEEENS1_10collective13CollectiveMmaINS1_34MainloopSm90TmaGmmaWarpSpecializedILi7ENS5_IJNS4_1CILi2EEESB_NSA_ILi1EEEEEENS1_35KernelTmaWarpSpecializedCooperativeEEENS5_IJNSA_ILi128EEESG_NSA_ILi64EEEEEENS_6half_tENS5_IJlSC_lEEESJ_NS5_IJSC_llEEENS4_8TiledMMAINS4_8MMA_AtomIJNS4_4SM904GMMA26MMA_64x128x16_F32F16F16_SSILNSP_5MajorE0ELSR_1ELNSP_7ScaleInE1ELSS_1EEEEEENS4_6LayoutINS5_IJSB_SC_SC_EEENS5_IJSC_NSA_ILi0EEESX_EEEEENS5_IJNS4_10UnderscoreES10_S10_EEEEENS4_23SM90_TMA_LOAD_MULTICASTENS4_14ComposedLayoutINS4_7SwizzleILi3ELi4ELi3EEENS4_18smem_ptr_flag_bitsILi16EEENSV_INS5_IJNSA_ILi8EEESH_EEENS5_IJSH_SC_EEEEEEEvNS4_8identityES13_NS14_IS16_S18_NSV_INS5_IJSH_S19_EEENS5_IJSC_SH_EEEEEEEvS1E_EENS_8epilogue10collective6detail29Sm90TmaWarpSpecializedAdapterINS1L_15DefaultEpilogueISJ_SK_SK_NS1K_6thread17LinearCombinationISJ_Li1EffLNS1P_9ScaleType4KindE0ELNS_15FloatRoundStyleE2ESJ_EENS1_15EpilogueDefaultEEEEEvvEEEEvNT_6ParamsE,(.L_x_205 - _ZN7cutlass13device_kernelINS_4gemm6kernel13GemmUniversalIN4cute5tupleIJiiiiEEENS1_10collective13CollectiveMmaINS1_34MainloopSm90TmaGmmaWarpSpecializedILi7ENS5_IJNS4_1CILi2EEESB_NSA_ILi1EEEEEENS1_35KernelTmaWarpSpecializedCooperativeEEENS5_IJNSA_ILi128EEESG_NSA_ILi64EEEEEENS_6half_tENS5_IJlSC_lEEESJ_NS5_IJSC_llEEENS4_8TiledMMAINS4_8MMA_AtomIJNS4_4SM904GMMA26MMA_64x128x16_F32F16F16_SSILNSP_5MajorE0ELSR_1ELNSP_7ScaleInE1ELSS_1EEEEEENS4_6LayoutINS5_IJSB_SC_SC_EEENS5_IJSC_NSA_ILi0EEESX_EEEEENS5_IJNS4_10UnderscoreES10_S10_EEEEENS4_23SM90_TMA_LOAD_MULTICASTENS4_14ComposedLayoutINS4_7SwizzleILi3ELi4ELi3EEENS4_18smem_ptr_flag_bitsILi16EEENSV_INS5_IJNSA_ILi8EEESH_EEENS5_IJSH_SC_EEEEEEEvNS4_8identityES13_NS14_IS16_S18_NSV_INS5_IJSH_S19_EEENS5_IJSC_SH_EEEEEEEvS1E_EENS_8epilogue10collective6detail29Sm90TmaWarpSpecializedAdapterINS1L_15DefaultEpilogueISJ_SK_SK_NS1K_6thread17LinearCombinationISJ_Li1EffLNS1P_9ScaleType4KindE0ELNS_15FloatRoundStyleE2ESJ_EENS1_15EpilogueDefaultEEEEEvvEEEEvNT_6ParamsE)
        .other          _ZN7cutlass13device_kernelINS_4gemm6kernel13GemmUniversalIN4cute5tupleIJiiiiEEENS1_10collective13CollectiveMmaINS1_34MainloopSm90TmaGmmaWarpSpecializedILi7ENS5_IJNS4_1CILi2EEESB_NSA_ILi1EEEEEENS1_35KernelTmaWarpSpecializedCooperativeEEENS5_IJNSA_ILi128EEESG_NSA_ILi64EEEEEENS_6half_tENS5_IJlSC_lEEESJ_NS5_IJSC_llEEENS4_8TiledMMAINS4_8MMA_AtomIJNS4_4SM904GMMA26MMA_64x128x16_F32F16F16_SSILNSP_5MajorE0ELSR_1ELNSP_7ScaleInE1ELSS_1EEEEEENS4_6LayoutINS5_IJSB_SC_SC_EEENS5_IJSC_NSA_ILi0EEESX_EEEEENS5_IJNS4_10UnderscoreES10_S10_EEEEENS4_23SM90_TMA_LOAD_MULTICASTENS4_14ComposedLayoutINS4_7SwizzleILi3ELi4ELi3EEENS4_18smem_ptr_flag_bitsILi16EEENSV_INS5_IJNSA_ILi8EEESH_EEENS5_IJSH_SC_EEEEEEEvNS4_8identityES13_NS14_IS16_S18_NSV_INS5_IJSH_S19_EEENS5_IJSC_SH_EEEEEEEvS1E_EENS_8epilogue10collective6detail29Sm90TmaWarpSpecializedAdapterINS1L_15DefaultEpilogueISJ_SK_SK_NS1K_6thread17LinearCombinationISJ_Li1EffLNS1P_9ScaleType4KindE0ELNS_15FloatRoundStyleE2ESJ_EENS1_15EpilogueDefaultEEEEEvvEEEEvNT_6ParamsE,@"STO_CUDA_ENTRY STV_DEFAULT"
_ZN7cutlass13device_kernelINS_4gemm6kernel13GemmUniversalIN4cute5tupleIJiiiiEEENS1_10collective13CollectiveMmaINS1_34MainloopSm90TmaGmmaWarpSpecializedILi7ENS5_IJNS4_1CILi2EEESB_NSA_ILi1EEEEEENS1_35KernelTmaWarpSpecializedCooperativeEEENS5_IJNSA_ILi128EEESG_NSA_ILi64EEEEEENS_6half_tENS5_IJlSC_lEEESJ_NS5_IJSC_llEEENS4_8TiledMMAINS4_8MMA_AtomIJNS4_4SM904GMMA26MMA_64x128x16_F32F16F16_SSILNSP_5MajorE0ELSR_1ELNSP_7ScaleInE1ELSS_1EEEEEENS4_6LayoutINS5_IJSB_SC_SC_EEENS5_IJSC_NSA_ILi0EEESX_EEEEENS5_IJNS4_10UnderscoreES10_S10_EEEEENS4_23SM90_TMA_LOAD_MULTICASTENS4_14ComposedLayoutINS4_7SwizzleILi3ELi4ELi3EEENS4_18smem_ptr_flag_bitsILi16EEENSV_INS5_IJNSA_ILi8EEESH_EEENS5_IJSH_SC_EEEEEEEvNS4_8identityES13_NS14_IS16_S18_NSV_INS5_IJSH_S19_EEENS5_IJSC_SH_EEEEEEEvS1E_EENS_8epilogue10collective6detail29Sm90TmaWarpSpecializedAdapterINS1L_15DefaultEpilogueISJ_SK_SK_NS1K_6thread17LinearCombinationISJ_Li1EffLNS1P_9ScaleType4KindE0ELNS_15FloatRoundStyleE2ESJ_EENS1_15EpilogueDefaultEEEEEvvEEEEvNT_6ParamsE:
[----:B------:R-:W0:Y:S01]  /*0000*/  LDC R1, c[0x0][0x28] ;  /* 0x00000a00ff017b82 */ /* 0x000e220000000800 */
[----:B------:R-:W1:Y:S01]  /*0010*/  S2R R95, SR_TID.X ;  /* 0x00000000005f7919 */ /* 0x000e620000002100 */
[----:B------:R-:W-:Y:S01]  /*0020*/  ELECT P0, URZ, PT ;  /* 0x00000000003f782f */ /* 0x000fe20003800000 */
[----:B------:R-:W-:Y:S01]  /*0030*/  BSSY B0, `(.L_x_0) ;  /* 0x000000f000007945 */ /* 0x000fe20003800000 */
[--C-:B-1----:R-:W-:Y:S02]  /*0040*/  SHF.R.U32.HI R0, RZ, 0x5, R95.reuse ;  /* 0x00000005ff007819 */ /* 0x102fe4000001165f */
[----:B------:R-:W-:-:S03]  /*0050*/  SHF.R.U32.HI R7, RZ, 0x7, R95 ;  /* 0x00000007ff077819 */ /* 0x000fc6000001165f */
[----:B------:R-:W1:Y:S04]  /*0060*/  SHFL.IDX PT, R3, R0, RZ, 0x1f ;  /* 0x00001fff00037589 */ /* 0x000e6800000e0000 */
[----:B------:R2:W3:Y:S01]  /*0070*/  SHFL.IDX PT, R2, R7, RZ, 0x1f ;  /* 0x00001fff07027589 */ /* 0x0004e200000e0000 */
[----:B-1----:R-:W-:-:S13]  /*0080*/  ISETP.NE.OR P0, PT, R3, RZ, !P0 ;  /* 0x000000ff0300720c */ /* 0x002fda0004705670 */
[----:B0-23--:R-:W-:Y:S05]  /*0090*/  @P0 BRA `(.L_x_1) ;  /* 0x0000000000200947 */ /* 0x00dfea0003800000 */
[----:B------:R-:W-:Y:S02]  /*00a0*/  ULDC.64 UR4, c[0x0][0x198] ;  /* 0x0000660000047ab9 */ /* 0x000fe40000000a00 */
[----:B------:R-:W-:Y:S02]  /*00b0*/  UIADD3 UR6, UP0, UR4, 0xf0, URZ ;  /* 0x000000f004067890 */ /* 0x000fe4000ff1e03f */
[----:B------:R-:W-:Y:S02]  /*00c0*/  UIADD3 UR4, UP1, UR4, 0x1f0, URZ ;  /* 0x000001f004047890 */ /* 0x000fe4000ff3e03f */
[----:B------:R-:W-:Y:S02]  /*00d0*/  UIADD3.X UR7, URZ, UR5, URZ, UP0, !UPT ;  /* 0x000000053f077290 */ /* 0x000fe400087fe43f */
[----:B------:R-:W-:-:S07]  /*00e0*/  UIADD3.X UR5, URZ, UR5, URZ, UP1, !UPT ;  /* 0x000000053f057290 */ /* 0x000fce0008ffe43f */
[----:B------:R0:W-:Y:S02]  /*00f0*/  UTMACCTL.PF [UR6] ;  /* 0x00000000060079b9 */ /* 0x0001e40008040000 */
[----:B------:R0:W-:Y:S02]  /*0100*/  UTMACCTL.PF [UR4] ;  /* 0x00000000040079b9 */ /* 0x0001e40008040000 */
[----:B0-----:R-:W-:Y:S01]  /*0110*/  NOP ;  /* 0x0000000000007918 */ /* 0x001fe20000000000 */
.L_x_1:
[----:B------:R-:W-:Y:S05]  /*0120*/  BSYNC B0 ;  /* 0x0000000000007941 */ /* 0x000fea0003800000 */
.L_x_0:
[----:B------:R-:W0:Y:S02]  /*0130*/  SHFL.IDX PT, R5, R0, RZ, 0x1f ;  /* 0x00001fff00057589 */ /* 0x000e2400000e0000 */
[----:B0-----:R-:W-:-:S13]  /*0140*/  ISETP.NE.AND P0, PT, R5, RZ, PT ;  /* 0x000000ff0500720c */ /* 0x001fda0003f05270 */
[----:B------:R-:W-:Y:S05]  /*0150*/  @P0 BRA `(.L_x_2) ;  /* 0x0000000000700947 */ /* 0x000fea0003800000 */
[----:B------:R-:W0:Y:S01]  /*0160*/  S2UR UR8, SR_CgaCtaId ;  /* 0x00000000000879c3 */ /* 0x000e220000008800 */
[----:B------:R-:W-:Y:S01]  /*0170*/  UMOV UR4, 0x400 ;  /* 0x0000040000047882 */ /* 0x000fe20000000000 */
[----:B------:R-:W-:Y:S01]  /*0180*/  UMOV UR5, 0x1 ;  /* 0x0000000100057882 */ /* 0x000fe20000000000 */
[----:B------:R-:W-:Y:S01]  /*0190*/  UMOV UR6, 0x6 ;  /* 0x0000000600067882 */ /* 0x000fe20000000000 */
[----:B------:R-:W-:Y:S01]  /*01a0*/  ELECT P0, URZ, PT ;  /* 0x00000000003f782f */ /* 0x000fe20003800000 */
[----:B------:R-:W-:-:S04]  /*01b0*/  UIADD3 UR6, -UR6, 0x100000, URZ ;  /* 0x0010000006067890 */ /* 0x000fc8000fffe13f */
[----:B------:R-:W-:Y:S02]  /*01c0*/  USHF.L.U32 UR7, UR6, 0xb, URZ ;  /* 0x0000000b06077899 */ /* 0x000fe4000800063f */
[----:B------:R-:W-:Y:S02]  /*01d0*/  USHF.L.U32 UR6, UR6, 0x1, URZ ;  /* 0x0000000106067899 */ /* 0x000fe4000800063f */
[----:B0-----:R-:W-:Y:S02]  /*01e0*/  ULEA UR8, UR8, UR4, 0x18 ;  /* 0x0000000408087291 */ /* 0x001fe4000f8ec03f */
[----:B------:R-:W-:-:S04]  /*01f0*/  UIADD3 UR4, -UR5, 0x100000, URZ ;  /* 0x0010000005047890 */ /* 0x000fc8000fffe13f */
[----:B------:R-:W-:Y:S02]  /*0200*/  USHF.L.U32 UR5, UR4, 0xb, URZ ;  /* 0x0000000b04057899 */ /* 0x000fe4000800063f */
[----:B------:R-:W-:Y:S01]  /*0210*/  USHF.L.U32 UR4, UR4, 0x1, URZ ;  /* 0x0000000104047899 */ /* 0x000fe2000800063f */
[----:B------:R-:W0:Y:S11]  /*0220*/  FENCE.VIEW.ASYNC.S ;  /* 0x00000000000073c6 */ /* 0x000e360000000000 */
[----:B0-----:R0:W1:Y:S01]  /*0230*/  SYNCS.EXCH.64 URZ, [UR8], UR4 ;  /* 0x00000004083f75b2 */ /* 0x0010620008000100 */
[----:B------:R0:W2:Y:S01]  /*0240*/  SYNCS.EXCH.64 URZ, [UR8+0x38], UR6 ;  /* 0x00003806083f75b2 */ /* 0x0000a20008000100 */
[----:B------:R0:W3:Y:S01]  /*0250*/  SYNCS.EXCH.64 URZ, [UR8+0x8], UR4 ;  /* 0x00000804083f75b2 */ /* 0x0000e20008000100 */
[----:B------:R0:W4:Y:S01]  /*0260*/  SYNCS.EXCH.64 URZ, [UR8+0x40], UR6 ;  /* 0x00004006083f75b2 */ /* 0x0001220008000100 */
[----:B------:R0:W0:Y:S01]  /*0270*/  SYNCS.EXCH.64 URZ, [UR8+0x10], UR4 ;  /* 0x00001004083f75b2 */ /* 0x0000220008000100 */
        /* <DEDUP_REMOVED lines=9> */
[----:B------:R-:W-:Y:S01]  /*0310*/  NOP ;  /* 0x0000000000007918 */ /* 0x000fe20000000000 */
.L_x_2:
[----:B------:R-:W-:Y:S01]  /*0320*/  SHF.R.S32.HI R4, RZ, 0x1f, R95 ;  /* 0x0000001fff047819 */ /* 0x000fe2000001145f */
[----:B------:R-:W5:Y:S01]  /*0330*/  SHFL.IDX PT, R0, R0, RZ, 0x1f ;  /* 0x00001fff00007589 */ /* 0x000f6200000e0000 */
[----:B0-----:R-:W0:Y:S01]  /*0340*/  S2UR UR8, SR_CTAID.X ;  /* 0x00000000000879c3 */ /* 0x001e220000002500 */
[----:B------:R-:W-:Y:S02]  /*0350*/  ELECT P0, URZ, PT ;  /* 0x00000000003f782f */ /* 0x000fe40003800000 */
[----:B------:R-:W-:Y:S01]  /*0360*/  LEA.HI R4, R4, R95, RZ, 0x7 ;  /* 0x0000005f04047211 */ /* 0x000fe200078f38ff */
[----:B------:R-:W-:Y:S01]  /*0370*/  ULDC UR4, c[0x0][0x150] ;  /* 0x0000540000047ab9 */ /* 0x000fe20000000800 */
[----:B------:R-:W-:Y:S01]  /*0380*/  SHF.R.S32.HI R6, RZ, 0x1f, R5 ;  /* 0x0000001fff067819 */ /* 0x000fe20000011405 */
[----:B------:R-:W-:Y:S01]  /*0390*/  NOP ;  /* 0x0000000000007918 */ /* 0x000fe20000000000 */
[----:B------:R-:W-:Y:S01]  /*03a0*/  LOP3.LUT R4, R4, 0xffffff80, RZ, 0xc0, !PT ;  /* 0xffffff8004047812 */ /* 0x000fe200078ec0ff */
[----:B------:R-:W-:Y:S01]  /*03b0*/  NOP ;  /* 0x0000000000007918 */ /* 0x000fe20000000000 */
[----:B------:R-:W-:Y:S01]  /*03c0*/  LEA.HI R6, R6, R5, RZ, 0x2 ;  /* 0x0000000506067211 */ /* 0x000fe200078f10ff */
[----:B------:R-:W1:Y:S01]  /*03d0*/  LDC R11, c[0x0][0x144] ;  /* 0x00005100ff0b7b82 */ /* 0x000e620000000800 */
[----:B------:R-:W-:Y:S01]  /*03e0*/  IMAD.MOV.U32 R22, RZ, RZ, 0x1 ;  /* 0x00000001ff167424 */ /* 0x000fe200078e00ff */
[----:B------:R-:W-:Y:S01]  /*03f0*/  ISETP.NE.AND P3, PT, R2, RZ, PT ;  /* 0x000000ff0200720c */ /* 0x000fe20003f65270 */
[----:B------:R-:W-:Y:S01]  /*0400*/  IMAD.IADD R8, R95, 0x1, -R4 ;  /* 0x000000015f087824 */ /* 0x000fe200078e0a04 */
[----:B------:R-:W-:Y:S01]  /*0410*/  LOP3.LUT R6, R6, 0x3ffffffc, RZ, 0xc0, !PT ;  /* 0x3ffffffc06067812 */ /* 0x000fe200078ec0ff */
[----:B------:R-:W2:Y:S03]  /*0420*/  S2R R4, SR_CTAID.Y ;  /* 0x0000000000047919 */ /* 0x000ea60000002600 */
[----:B------:R-:W-:Y:S01]  /*0430*/  SHF.R.S32.HI R9, RZ, 0x1f, R8 ;  /* 0x0000001fff097819 */ /* 0x000fe20000011408 */
[----:B------:R-:W-:Y:S01]  /*0440*/  IMAD.IADD R6, R5, 0x1, -R6 ;  /* 0x0000000105067824 */ /* 0x000fe200078e0a06 */
[----:B------:R-:W3:Y:S02]  /*0450*/  LDC R13, c[0x0][0x140] ;  /* 0x00005000ff0d7b82 */ /* 0x000ee40000000800 */
[----:B------:R-:W-:-:S02]  /*0460*/  LEA.HI R9, R9, R8, RZ, 0x3 ;  /* 0x0000000809097211 */ /* 0x000fc400078f18ff */
[----:B-----5:R-:W-:Y:S02]  /*0470*/  ISETP.NE.OR P0, PT, R0, RZ, !P0 ;  /* 0x000000ff0000720c */ /* 0x020fe40004705670 */
[--C-:B------:R-:W-:Y:S02]  /*0480*/  SHF.R.S32.HI R0, RZ, 0x3, R9.reuse ;  /* 0x00000003ff007819 */ /* 0x100fe40000011409 */
[----:B0-----:R-:W-:Y:S02]  /*0490*/  I2FP.F32.U32 R10, UR8 ;  /* 0x00000008000a7c45 */ /* 0x001fe40008201000 */
[----:B------:R-:W-:-:S03]  /*04a0*/  SHF.R.S32.HI R9, RZ, 0x1f, R9 ;  /* 0x0000001fff097819 */ /* 0x000fc60000011409 */
[----:B------:R-:W-:Y:S01]  /*04b0*/  FMUL R10, R10, UR4 ;  /* 0x000000040a0a7c20 */ /* 0x000fe20008400000 */
[----:B------:R-:W-:Y:S01]  /*04c0*/  LEA.HI R9, R9, R0, RZ, 0x2 ;  /* 0x0000000009097211 */ /* 0x000fe200078f10ff */
[----:B------:R-:W-:Y:S02]  /*04d0*/  ULDC UR4, c[0x0][0x154] ;  /* 0x0000550000047ab9 */ /* 0x000fe40000000800 */
[----:B------:R-:W-:Y:S01]  /*04e0*/  VOTEU.ALL UP0, P0 ;  /* 0x00000000003f7886 */ /* 0x000fe20000000000 */
[----:B------:R-:W-:Y:S01]  /*04f0*/  LOP3.LUT R9, R9, 0xfffffffc, RZ, 0xc0, !PT ;  /* 0xfffffffc09097812 */ /* 0x000fe200078ec0ff */
[----:B------:R-:W0:Y:S01]  /*0500*/  F2I.U32.TRUNC.NTZ R10, R10 ;  /* 0x0000000a000a7305 */ /* 0x000e22000020f000 */
[----:B------:R-:W-:Y:S02]  /*0510*/  VOTEU.ALL UP1, P0 ;  /* 0x00000000003f7886 */ /* 0x000fe40000020000 */
[----:B------:R-:W5:Y:S01]  /*0520*/  @!UP0 S2UR UR7, SR_CgaCtaId ;  /* 0x00000000000789c3 */ /* 0x000f620000008800 */
[----:B------:R-:W-:Y:S01]  /*0530*/  IMAD.IADD R9, R0, 0x1, -R9 ;  /* 0x0000000100097824 */ /* 0x000fe200078e0a09 */
[----:B------:R-:W-:Y:S01]  /*0540*/  SHF.R.S32.HI R0, RZ, 0x1f, R3 ;  /* 0x0000001fff007819 */ /* 0x000fe20000011403 */
[----:B------:R-:W-:Y:S01]  /*0550*/  @!UP0 UMOV UR6, 0x400 ;  /* 0x0000040000068882 */ /* 0x000fe20000000000 */
[----:B---3--:R-:W-:Y:S01]  /*0560*/  ISETP.EQ.U32.AND P2, PT, R13, 0x1, PT ;  /* 0x000000010d00780c */ /* 0x008fe20003f42070 */
[----:B------:R-:W-:Y:S01]  /*0570*/  IMAD R19, R6, 0x4, R9 ;  /* 0x0000000406137824 */ /* 0x000fe200078e0209 */
[----:B--2---:R-:W-:-:S02]  /*0580*/  I2FP.F32.U32 R12, R4 ;  /* 0x00000004000c7245 */ /* 0x004fc40000201000 */
[----:B------:R-:W2:Y:S01]  /*0590*/  LDC R9, c[0x0][0x148] ;  /* 0x00005200ff097b82 */ /* 0x000ea20000000800 */
[----:B------:R-:W-:Y:S02]  /*05a0*/  LEA.HI R0, R0, R3, RZ, 0x2 ;  /* 0x0000000300007211 */ /* 0x000fe400078f10ff */
[----:B------:R-:W-:Y:S01]  /*05b0*/  LEA.HI R6, R19, R19, RZ, 0x1 ;  /* 0x0000001313067211 */ /* 0x000fe200078f08ff */
[----:B0-----:R-:W-:Y:S02]  /*05c0*/  IMAD.MOV R14, RZ, RZ, -R10 ;  /* 0x000000ffff0e7224 */ /* 0x001fe400078e0a0a */
[----:B------:R-:W-:Y:S01]  /*05d0*/  FMUL R12, R12, UR4 ;  /* 0x000000040c0c7c20 */ /* 0x000fe20008400000 */
[----:B------:R-:W-:Y:S01]  /*05e0*/  LOP3.LUT R0, R0, 0xfffffffc, RZ, 0xc0, !PT ;  /* 0xfffffffc00007812 */ /* 0x000fe200078ec0ff */
[----:B------:R-:W-:Y:S01]  /*05f0*/  UMOV UR4, 0x20 ;  /* 0x0000002000047882 */ /* 0x000fe20000000000 */
[----:B------:R-:W-:Y:S01]  /*0600*/  LOP3.LUT R10, R6, 0xfffffffe, RZ, 0xc0, !PT ;  /* 0xfffffffe060a7812 */ /* 0x000fe200078ec0ff */
[----:B-1----:R-:W-:Y:S01]  /*0610*/  IMAD R6, R11, R14, UR8 ;  /* 0x000000080b067e24 */ /* 0x002fe2000f8e020e */
[----:B------:R-:W-:-:S04]  /*0620*/  @!UP0 UIADD3 UR4, -UR4, 0x100000, URZ ;  /* 0x0010000004048890 */ /* 0x000fc8000fffe13f */
[----:B------:R-:W-:Y:S02]  /*0630*/  @!UP0 USHF.L.U32 UR5, UR4, 0xb, URZ ;  /* 0x0000000b04058899 */ /* 0x000fe4000800063f */
[----:B------:R-:W-:Y:S01]  /*0640*/  @!UP0 USHF.L.U32 UR4, UR4, 0x1, URZ ;  /* 0x0000000104048899 */ /* 0x000fe2000800063f */
[----:B------:R-:W0:Y:S01]  /*0650*/  F2I.U32.TRUNC.NTZ R12, R12 ;  /* 0x0000000c000c7305 */ /* 0x000e22000020f000 */
[----:B------:R-:W-:Y:S02]  /*0660*/  IMAD.IADD R3, R3, 0x1, -R0 ;  /* 0x0000000103037824 */ /* 0x000fe400078e0a00 */
[C---:B------:R-:W-:Y:S02]  /*0670*/  IMAD.IADD R11, R19.reuse, 0x1, -R10 ;  /* 0x00000001130b7824 */ /* 0x040fe400078e0a0a */
[----:B------:R-:W-:Y:S01]  /*0680*/  IMAD.SHL.U32 R10, R19, 0x4, RZ ;  /* 0x00000004130a7824 */ /* 0x000fe200078e00ff */
[----:B-----5:R-:W-:Y:S01]  /*0690*/  @!UP0 ULEA UR6, UR7, UR6, 0x18 ;  /* 0x0000000607068291 */ /* 0x020fe2000f8ec03f */
[----:B------:R-:W-:Y:S01]  /*06a0*/  ISETP.NE.AND P1, PT, R3, 0x3, PT ;  /* 0x000000030300780c */ /* 0x000fe20003f25270 */
[----:B------:R-:W-:Y:S01]  /*06b0*/  VOTEU.ALL UP0, P0 ;  /* 0x00000000003f7886 */ /* 0x000fe20000000000 */
[----:B------:R-:W-:-:S02]  /*06c0*/  ISETP.NE.AND P4, PT, R11, R6, PT ;  /* 0x000000060b00720c */ /* 0x000fc40003f85270 */
[----:B------:R-:W-:Y:S02]  /*06d0*/  LOP3.LUT R19, R19, 0xc, R10, 0x78, !PT ;  /* 0x0000000c13137812 */ /* 0x000fe400078e780a */
[----:B------:R-:W-:Y:S01]  /*06e0*/  LOP3.LUT P0, RZ, R8, 0x7, RZ, 0xc0, !PT ;  /* 0x0000000708ff7812 */ /* 0x000fe2000780c0ff */
[C---:B------:R-:W-:Y:S01]  /*06f0*/  VIADD R8, R2.reuse, 0xffffffff ;  /* 0xffffffff02087836 */ /* 0x040fe20000000000 */
[----:B------:R-:W-:Y:S01]  /*0700*/  ISETP.EQ.OR P1, PT, R3, RZ, !P1 ;  /* 0x000000ff0300720c */ /* 0x000fe20004f22670 */
[----:B0-----:R-:W-:Y:S01]  /*0710*/  IMAD.MOV R23, RZ, RZ, -R12 ;  /* 0x000000ffff177224 */ /* 0x001fe200078e0a0c */
[----:B------:R-:W-:Y:S01]  /*0720*/  ISETP.LT.U32.AND P0, PT, R19, 0x4, !P0 ;  /* 0x000000041300780c */ /* 0x000fe20004701070 */
[----:B------:R-:W0:Y:S02]  /*0730*/  FENCE.VIEW.ASYNC.S ;  /* 0x00000000000073c6 */ /* 0x000e240000000000 */
[----:B0-----:R0:W1:Y:S01]  /*0740*/  @!UP0 SYNCS.EXCH.64 URZ, [UR6+0x80], UR4 ;  /* 0x00008004063f85b2 */ /* 0x0010620008000100 */
[----:B------:R-:W-:Y:S01]  /*0750*/  ISETP.EQ.AND P1, PT, R2, RZ, P1 ;  /* 0x000000ff0200720c */ /* 0x000fe20000f22270 */
[----:B--2---:R-:W-:Y:S01]  /*0760*/  IMAD R11, R9, R23, R4 ;  /* 0x00000017090b7224 */ /* 0x004fe200078e0204 */
[----:B------:R-:W-:-:S02]  /*0770*/  ISETP.GE.U32.AND P6, PT, R8, 0x2, PT ;  /* 0x000000020800780c */ /* 0x000fc40003fc6070 */
[----:B------:R-:W-:Y:S02]  /*0780*/  @P4 LEA.HI R0, R19, R19, RZ, 0x1 ;  /* 0x0000001313004211 */ /* 0x000fe400078f08ff */
[----:B------:R-:W-:Y:S02]  /*0790*/  SEL R18, RZ, 0x1, !P1 ;  /* 0x00000001ff127807 */ /* 0x000fe40004800000 */
[----:B------:R-:W-:Y:S02]  /*07a0*/  @P4 SHF.R.S32.HI R0, RZ, 0x1, R0 ;  /* 0x00000001ff004819 */ /* 0x000fe40000011400 */
[----:B------:R-:W-:Y:S02]  /*07b0*/  SEL R18, R18, 0x2, P6 ;  /* 0x0000000212127807 */ /* 0x000fe40003000000 */
[----:B------:R-:W-:Y:S02]  /*07c0*/  @P4 ISETP.NE.AND P5, PT, R0, R11, PT ;  /* 0x0000000b0000420c */ /* 0x000fe40003fa5270 */
[----:B------:R-:W-:Y:S01]  /*07d0*/  SEL R11, RZ, 0x1, !P0 ;  /* 0x00000001ff0b7807 */ /* 0x000fe20004000000 */
[----:B------:R0:W2:Y:S01]  /*07e0*/  @!UP1 SYNCS.EXCH.64 URZ, [UR6+0x88], UR4 ;  /* 0x00008804063f95b2 */ /* 0x0000a20008000100 */
[----:B------:R-:W-:Y:S01]  /*07f0*/  @P4 SEL R22, RZ, 0x1, P5 ;  /* 0x00000001ff164807 */ /* 0x000fe20002800000 */
[----:B------:R-:W-:Y:S01]  /*0800*/  NOP ;  /* 0x0000000000007918 */ /* 0x000fe20000000000 */
[----:B------:R-:W-:-:S02]  /*0810*/  LOP3.LUT R0, R95, 0x7f, RZ, 0xc0, !PT ;  /* 0x0000007f5f007812 */ /* 0x000fc400078ec0ff */
[----:B------:R-:W-:Y:S01]  /*0820*/  LOP3.LUT R22, R22, R11, RZ, 0xc0, !PT ;  /* 0x0000000b16167212 */ /* 0x000fe200078ec0ff */
[----:B01----:R-:W-:Y:S06]  /*0830*/  @!P2 BRA `(.L_x_3) ;  /* 0x000000000008a947 */ /* 0x003fec0003800000 */
[----:B--2-4-:R-:W-:Y:S01]  /*0840*/  UCGABAR_ARV ;  /* 0x00000000000079c7 */ /* 0x014fe20008000000 */
[----:B------:R-:W-:Y:S05]  /*0850*/  BRA `(.L_x_4) ;  /* 0x0000000000047947 */ /* 0x000fea0003800000 */
.L_x_3:
[----:B--2-4-:R-:W-:Y:S01]  /*0860*/  NOP ;  /* 0x0000000000007918 */ /* 0x014fe20000000000 */
.L_x_4:
[----:B------:R-:W0:Y:S01]  /*0870*/  LDC R2, c[0x0][0x65c] ;  /* 0x00019700ff027b82 */ /* 0x000e220000000800 */
[----:B------:R-:W-:Y:S02]  /*0880*/  IMAD.U32 R10, RZ, RZ, UR8 ;  /* 0x00000008ff0a7e24 */ /* 0x000fe4000f8e00ff */
[----:B------:R-:W-:Y:S01]  /*0890*/  IMAD.MOV.U32 R11, RZ, RZ, RZ ;  /* 0x000000ffff0b7224 */ /* 0x000fe200078e00ff */
[----:B0-----:R-:W-:-:S04]  /*08a0*/  ISETP.NE.AND P1, PT, R2, 0x1, PT ;  /* 0x000000010200780c */ /* 0x001fc80003f25270 */
[----:B------:R-:W-:-:S09]  /*08b0*/  P2R R5, PR, RZ, 0x2 ;  /* 0x00000002ff057803 */ /* 0x000fd20000000000 */
[----:B------:R-:W0:Y:S01]  /*08c0*/  @P1 LDC R17, c[0x0][0x10] ;  /* 0x00000400ff111b82 */ /* 0x000e220000000800 */
[----:B------:R-:W-:Y:S02]  /*08d0*/  @P1 IMAD.MOV.U32 R5, RZ, RZ, RZ ;  /* 0x000000ffff051224 */ /* 0x000fe400078e00ff */
[----:B------:R-:W-:-:S05]  /*08e0*/  @P1 IMAD.MOV.U32 R15, RZ, RZ, RZ ;  /* 0x000000ffff0f1224 */ /* 0x000fca00078e00ff */
[----:B------:R-:W1:Y:S01]  /*08f0*/  @!P1 LDC R13, c[0x0][0xc] ;  /* 0x00000300ff0d9b82 */ /* 0x000e620000000800 */
[----:B------:R-:W-:Y:S01]  /*0900*/  ULDC UR4, c[0x0][0xc] ;  /* 0x0000030000047ab9 */ /* 0x000fe20000000800 */
[----:B------:R-:W-:Y:S01]  /*0910*/  ULDC UR5, c[0x0][0x10] ;  /* 0x0000040000057ab9 */ /* 0x000fe20000000800 */
[----:B------:R-:W-:Y:S01]  /*0920*/  ULDC UR6, c[0x0][0x14] ;  /* 0x0000050000067ab9 */ /* 0x000fe20000000800 */
[----:B------:R-:W-:-:S04]  /*0930*/  UIMAD.WIDE.U32 UR4, UR4, UR5, URZ ;  /* 0x00000005040472a5 */ /* 0x000fc8000f8e003f */
[----:B------:R-:W-:Y:S02]  /*0940*/  UIMAD.WIDE.U32 UR36, UR4, UR6, URZ ;  /* 0x00000006042472a5 */ /* 0x000fe4000f8e003f */
[----:B------:R-:W-:-:S04]  /*0950*/  UIMAD UR42, UR5, UR6, URZ ;  /* 0x00000006052a72a4 */ /* 0x000fc8000f8e023f */
[----:B------:R-:W-:Y:S01]  /*0960*/  UIADD3 UR42, UR37, UR42, URZ ;  /* 0x0000002a252a7290 */ /* 0x000fe2000fffe03f */
[----:B0-----:R-:W-:-:S04]  /*0970*/  @P1 IMAD.WIDE.U32 R16, R17, UR8, R4 ;  /* 0x0000000811101c25 */ /* 0x001fc8000f8e0004 */
[----:B------:R-:W-:Y:S02]  /*0980*/  @P1 IMAD.IADD R17, R17, 0x1, R15 ;  /* 0x0000000111111824 */ /* 0x000fe400078e020f */
[----:B-1----:R-:W-:-:S04]  /*0990*/  @!P1 IMAD.WIDE.U32 R10, R4, R13, R10 ;  /* 0x0000000d040a9225 */ /* 0x002fc800078e000a */
[----:B------:R-:W-:Y:S02]  /*09a0*/  @!P1 IMAD.MOV.U32 R16, RZ, RZ, R10 ;  /* 0x000000ffff109224 */ /* 0x000fe400078e000a */
[----:B------:R-:W-:Y:S01]  /*09b0*/  @!P1 IMAD.MOV.U32 R17, RZ, RZ, R11 ;  /* 0x000000ffff119224 */ /* 0x000fe200078e000b */
[----:B------:R-:W-:Y:S06]  /*09c0*/  @!P2 BRA `(.L_x_5) ;  /* 0x00000000000ca947 */ /* 0x000fec0003800000 */
[----:B------:R-:W-:Y:S01]  /*09d0*/  UCGABAR_WAIT ;  /* 0x0000000000007dc7 */ /* 0x000fe20008000000 */
[----:B------:R-:W-:Y:S01]  /*09e0*/  CCTL.IVALL ;  /* 0x00000000ff00798f */ /* 0x000fe20002000000 */
[----:B------:R-:W-:Y:S05]  /*09f0*/  BRA `(.L_x_6) ;  /* 0x0000000000047947 */ /* 0x000fea0003800000 */
.L_x_5:
[----:B------:R-:W-:Y:S06]  /*0a00*/  BAR.SYNC.DEFER_BLOCKING 0x0 ;  /* 0x0000000000007b1d */ /* 0x000fec0000010000 */
.L_x_6:
[----:B------:R-:W-:Y:S05]  /*0a10*/  @!P3 BRA `(.L_x_7) ;  /* 0x0000005c00c4b947 */ /* 0x000fea0003800000 */
[----:B------:R-:W-:-:S13]  /*0a20*/  ISETP.GT.U32.AND P0, PT, R8, 0x1, PT ;  /* 0x000000010800780c */ /* 0x000fda0003f04070 */
[----:B------:R-:W-:Y:S05]  /*0a30*/  @P0 EXIT ;  /* 0x000000000000094d */ /* 0x000fea0003800000 */
[----:B------:R-:W-:Y:S01]  /*0a40*/  ULDC.64 UR4, c[0x0][0x650] ;  /* 0x0001940000047ab9 */ /* 0x000fe20000000a00 */
[----:B------:R-:W-:Y:S01]  /*0a50*/  PRMT R3, RZ, 0x7610, R3 ;  /* 0x00007610ff037816 */ /* 0x000fe20000000003 */
[----:B------:R-:W-:Y:S01]  /*0a60*/  IMAD.MOV.U32 R103, RZ, RZ, -0x1 ;  /* 0xffffffffff677424 */ /* 0x000fe200078e00ff */
[----:B------:R-:W-:Y:S01]  /*0a70*/  ISETP.GE.U32.AND P0, PT, R16, UR4, PT ;  /* 0x0000000410007c0c */ /* 0x000fe2000bf06070 */
[----:B------:R-:W-:Y:S02]  /*0a80*/  IMAD.MOV.U32 R100, RZ, RZ, -0x1 ;  /* 0xffffffffff647424 */ /* 0x000fe400078e00ff */
[----:B------:R-:W-:Y:S01]  /*0a90*/  IMAD.MOV.U32 R101, RZ, RZ, -0x1 ;  /* 0xffffffffff657424 */ /* 0x000fe200078e00ff */
[----:B------:R-:W-:-:S13]  /*0aa0*/  ISETP.GE.U32.AND.EX P0, PT, R17, UR5, PT, P0 ;  /* 0x0000000511007c0c */ /* 0x000fda000bf06100 */
[----:B------:R-:W-:Y:S05]  /*0ab0*/  @P0 BRA `(.L_x_8) ;  /* 0x0000000400280947 */ /* 0x000fea0003800000 */
[----:B------:R-:W0:Y:S01]  /*0ac0*/  LDC.64 R24, c[0x0][0x628] ;  /* 0x00018a00ff187b82 */ /* 0x000e220000000a00 */
[----:B------:R-:W-:Y:S02]  /*0ad0*/  IMAD.MOV.U32 R10, RZ, RZ, R16 ;  /* 0x000000ffff0a7224 */ /* 0x000fe400078e0010 */
[----:B------:R-:W-:-:S05]  /*0ae0*/  IMAD.MOV.U32 R11, RZ, RZ, R17 ;  /* 0x000000ffff0b7224 */ /* 0x000fca00078e0011 */
[----:B------:R-:W1:Y:S08]  /*0af0*/  LDC R8, c[0x0][0x630] ;  /* 0x00018c00ff087b82 */ /* 0x000e700000000800 */
[----:B------:R-:W2:Y:S01]  /*0b00*/  LDC.64 R26, c[0x0][0x620] ;  /* 0x00018800ff1a7b82 */ /* 0x000ea20000000a00 */
[----:B0-----:R-:W-:-:S04]  /*0b10*/  ISETP.NE.U32.AND P0, PT, R24, RZ, PT ;  /* 0x000000ff1800720c */ /* 0x001fc80003f05070 */
[----:B------:R-:W-:-:S13]  /*0b20*/  ISETP.NE.AND.EX P0, PT, R25, RZ, PT, P0 ;  /* 0x000000ff1900720c */ /* 0x000fda0003f05300 */
[----:B-12---:R-:W-:Y:S05]  /*0b30*/  @!P0 BRA `(.L_x_9) ;  /* 0x0000000000288947 */ /* 0x006fea0003800000 */
[----:B------:R-:W0:Y:S02]  /*0b40*/  LDC R3, c[0x0][0x634] ;  /* 0x00018d00ff037b82 */ /* 0x000e240000000800 */
[----:B0-----:R-:W-:-:S05]  /*0b50*/  IADD3 R3, P0, R16, R3, RZ ;  /* 0x0000000310037210 */ /* 0x001fca0007f1e0ff */
[----:B------:R-:W-:-:S04]  /*0b60*/  IMAD.X R21, RZ, RZ, R17, P0 ;  /* 0x000000ffff157224 */ /* 0x000fc800000e0611 */
[----:B------:R-:W-:-:S04]  /*0b70*/  IMAD.WIDE.U32 R10, R21, R24, RZ ;  /* 0x00000018150a7225 */ /* 0x000fc800078e00ff */
[----:B------:R-:W-:-:S04]  /*0b80*/  IMAD.WIDE.U32 R12, P0, R3, R25, R10 ;  /* 0x00000019030c7225 */ /* 0x000fc8000780000a */
[----:B------:R-:W-:-:S04]  /*0b90*/  IMAD.WIDE.U32 R10, R3, R24, RZ ;  /* 0x00000018030a7225 */ /* 0x000fc800078e00ff */
[----:B------:R-:W-:Y:S01]  /*0ba0*/  IMAD.X R15, RZ, RZ, RZ, P0 ;  /* 0x000000ffff0f7224 */ /* 0x000fe200000e06ff */
[----:B------:R-:W-:Y:S01]  /*0bb0*/  IADD3 RZ, P0, R11, R12, RZ ;  /* 0x0000000c0bff7210 */ /* 0x000fe20007f1e0ff */
[----:B------:R-:W-:-:S04]  /*0bc0*/  IMAD.MOV.U32 R14, RZ, RZ, R13 ;  /* 0x000000ffff0e7224 */ /* 0x000fc800078e000d */
[----:B------:R-:W-:-:S08]  /*0bd0*/  IMAD.WIDE.U32.X R10, R21, R25, R14, P0 ;  /* 0x00000019150a7225 */ /* 0x000fd000000e040e */
.L_x_9:
[----:B------:R-:W0:Y:S01]  /*0be0*/  LDC.64 R30, c[0x0][0x640] ;  /* 0x00019000ff1e7b82 */ /* 0x000e220000000a00 */
[-CC-:B------:R-:W-:Y:S01]  /*0bf0*/  SHF.R.U64 R101, R10, R8.reuse, R11.reuse ;  /* 0x000000080a657219 */ /* 0x180fe2000000120b */
[----:B------:R-:W-:Y:S01]  /*0c00*/  IMAD R29, R9, R23, R4 ;  /* 0x00000017091d7224 */ /* 0x000fe200078e0204 */
[----:B------:R-:W-:Y:S01]  /*0c10*/  SHF.R.U32.HI R3, RZ, R8, R11 ;  /* 0x00000008ff037219 */ /* 0x000fe2000001160b */
[----:B------:R-:W-:Y:S01]  /*0c20*/  IMAD.MOV.U32 R23, RZ, RZ, 0x1 ;  /* 0x00000001ff177424 */ /* 0x000fe200078e00ff */
[----:B------:R-:W-:-:S03]  /*0c30*/  IADD3 R5, P0, RZ, -R101, RZ ;  /* 0x80000065ff057210 */ /* 0x000fc60007f1e0ff */
[----:B------:R-:W1:Y:S02]  /*0c40*/  LDC R12, c[0x0][0x618] ;  /* 0x00018600ff0c7b82 */ /* 0x000e640000000800 */
[----:B------:R-:W-:Y:S02]  /*0c50*/  IMAD.X R3, RZ, RZ, ~R3, P0 ;  /* 0x000000ffff037224 */ /* 0x000fe400000e0e03 */
[----:B------:R-:W-:-:S04]  /*0c60*/  IMAD.WIDE.U32 R10, R5, R26, R16 ;  /* 0x0000001a050a7225 */ /* 0x000fc800078e0010 */
[----:B------:R-:W2:Y:S01]  /*0c70*/  LDC R20, c[0x0][0x608] ;  /* 0x00018200ff147b82 */ /* 0x000ea20000000800 */
[----:B------:R-:W-:Y:S02]  /*0c80*/  IMAD R8, R3, R26, RZ ;  /* 0x0000001a03087224 */ /* 0x000fe400078e02ff */
[----:B------:R-:W-:Y:S02]  /*0c90*/  IMAD.MOV.U32 R3, RZ, RZ, -0x1 ;  /* 0xffffffffff037424 */ /* 0x000fe400078e00ff */
[----:B------:R-:W-:-:S03]  /*0ca0*/  IMAD R5, R5, R27, R8 ;  /* 0x0000001b05057224 */ /* 0x000fc600078e0208 */
[----:B------:R-:W3:Y:S01]  /*0cb0*/  LDC R28, c[0x0][0x658] ;  /* 0x00019600ff1c7b82 */ /* 0x000ee20000000800 */
[----:B------:R-:W-:Y:S01]  /*0cc0*/  IMAD.IADD R5, R11, 0x1, R5 ;  /* 0x000000010b057824 */ /* 0x000fe200078e0205 */
[----:B0-----:R-:W-:-:S04]  /*0cd0*/  ISETP.NE.U32.AND P0, PT, R30, RZ, PT ;  /* 0x000000ff1e00720c */ /* 0x001fc80003f05070 */
[----:B------:R-:W-:Y:S02]  /*0ce0*/  ISETP.NE.AND.EX P0, PT, R31, RZ, PT, P0 ;  /* 0x000000ff1f00720c */ /* 0x000fe40003f05300 */
[----:B------:R-:W0:Y:S01]  /*0cf0*/  LDC R24, c[0x0][0x600] ;  /* 0x00018000ff187b82 */ /* 0x000e220000000800 */
[-CC-:B-1----:R-:W-:Y:S02]  /*0d00*/  SHF.R.U64 R14, R10, R12.reuse, R5.reuse ;  /* 0x0000000c0a0e7219 */ /* 0x182fe40000001205 */
[----:B------:R-:W-:-:S05]  /*0d10*/  SHF.R.U32.HI R5, RZ, R12, R5 ;  /* 0x0000000cff057219 */ /* 0x000fca0000011605 */
[----:B------:R-:W1:Y:S01]  /*0d20*/  LDC R15, c[0x0][0x648] ;  /* 0x00019200ff0f7b82 */ /* 0x000e620000000800 */
[-CC-:B--2---:R-:W-:Y:S02]  /*0d30*/  SHF.R.U64 R27, R14, R20.reuse, R5.reuse ;  /* 0x000000140e1b7219 */ /* 0x184fe40000001205 */
[----:B------:R-:W-:-:S05]  /*0d40*/  SHF.R.U32.HI R5, RZ, R20, R5 ;  /* 0x00000014ff057219 */ /* 0x000fca0000011605 */
[----:B------:R-:W2:Y:S01]  /*0d50*/  LDC R21, c[0x0][0x638] ;  /* 0x00018e00ff157b82 */ /* 0x000ea20000000800 */
[-CC-:B---3--:R-:W-:Y:S02]  /*0d60*/  SHF.R.U64 R20, R27, R28.reuse, R5.reuse ;  /* 0x0000001c1b147219 */ /* 0x188fe40000001205 */
[-C--:B------:R-:W-:Y:S02]  /*0d70*/  SHF.L.U32 R3, R3, R28.reuse, RZ ;  /* 0x0000001c03037219 */ /* 0x080fe400000006ff */
[----:B------:R-:W-:Y:S01]  /*0d80*/  SHF.R.U32.HI R5, RZ, R28, R5 ;  /* 0x0000001cff057219 */ /* 0x000fe20000011605 */
[----:B------:R-:W-:Y:S01]  /*0d90*/  IMAD.MOV.U32 R4, RZ, RZ, R20 ;  /* 0x000000ffff047224 */ /* 0x000fe200078e0014 */
[----:B------:R-:W-:Y:S01]  /*0da0*/  LOP3.LUT R12, RZ, R3, RZ, 0x33, !PT ;  /* 0x00000003ff0c7212 */ /* 0x000fe200078e33ff */
[----:B------:R-:W3:Y:S01]  /*0db0*/  LDC R25, c[0x0][0x610] ;  /* 0x00018400ff197b82 */ /* 0x000ee20000000800 */
[----:B------:R-:W-:Y:S05]  /*0dc0*/  @!P0 BRA `(.L_x_10) ;  /* 0x0000000000288947 */ /* 0x000fea0003800000 */
[----:B------:R-:W4:Y:S02]  /*0dd0*/  LDC R3, c[0x0][0x64c] ;  /* 0x00019300ff037b82 */ /* 0x000f240000000800 */
[----:B----4-:R-:W-:-:S05]  /*0de0*/  IADD3 R3, P0, R20, R3, RZ ;  /* 0x0000000314037210 */ /* 0x010fca0007f1e0ff */
        /* <DEDUP_REMOVED lines=8> */
.L_x_10:
[----:B-1----:R-:W-:Y:S01]  /*0e70*/  SHF.R.U64 R4, R4, R15, R5 ;  /* 0x0000000f04047219 */ /* 0x002fe20000001205 */
[----:B0-----:R-:W-:Y:S01]  /*0e80*/  VIADD R5, R24, 0xffffffff ;  /* 0xffffffff18057836 */ /* 0x001fe20000000000 */
[----:B------:R-:W-:Y:S02]  /*0e90*/  SHF.L.U32 R3, R23, R28, RZ ;  /* 0x0000001c17037219 */ /* 0x000fe400000006ff */
[----:B------:R-:W-:Y:S01]  /*0ea0*/  LOP3.LUT R12, R27, R12, RZ, 0xc0, !PT ;  /* 0x0000000c1b0c7212 */ /* 0x000fe200078ec0ff */
[----:B------:R-:W-:Y:S01]  /*0eb0*/  IMAD.MOV R8, RZ, RZ, -R4 ;  /* 0x000000ffff087224 */ /* 0x000fe200078e0a04 */
[----:B------:R-:W-:Y:S02]  /*0ec0*/  SEL R6, R6, R29, !P1 ;  /* 0x0000001d06067207 */ /* 0x000fe40004800000 */
[----:B------:R-:W-:Y:S01]  /*0ed0*/  LOP3.LUT R5, R14, R5, RZ, 0xc0, !PT ;  /* 0x000000050e057212 */ /* 0x000fe200078ec0ff */
[----:B------:R-:W-:Y:S02]  /*0ee0*/  IMAD R9, R3, R4, R12 ;  /* 0x0000000403097224 */ /* 0x000fe400078e020c */
[----:B--2---:R-:W-:-:S02]  /*0ef0*/  IMAD R3, R8, R21, R20 ;  /* 0x0000001508037224 */ /* 0x004fc400078e0214 */
[----:B---3--:R-:W-:Y:S02]  /*0f00*/  IMAD R6, R9, R25, R6 ;  /* 0x0000001909067224 */ /* 0x008fe400078e0206 */
[----:B------:R-:W-:Y:S02]  /*0f10*/  IMAD R103, R3, R24, R5 ;  /* 0x0000001803677224 */ /* 0x000fe400078e0205 */
[----:B------:R-:W-:-:S03]  /*0f20*/  IMAD.MOV.U32 R4, RZ, RZ, 0x1 ;  /* 0x00000001ff047424 */ /* 0x000fc600078e00ff */
[----:B------:R-:W-:Y:S02]  /*0f30*/  SEL R100, R103, R6, !P1 ;  /* 0x0000000667647207 */ /* 0x000fe40004800000 */
[----:B------:R-:W-:Y:S02]  /*0f40*/  PRMT R3, R4, 0x7610, R3 ;  /* 0x0000761004037816 */ /* 0x000fe40000000003 */
[----:B------:R-:W-:-:S07]  /*0f50*/  SEL R103, R6, R103, !P1 ;  /* 0x0000006706677207 */ /* 0x000fce0004800000 */
.L_x_8:
[----:B------:R-:W-:-:S08]  /*0f60*/  NOP ;  /* 0x0000000000007918 */ /* 0x000fd00000000000 */
[----:B------:R-:W0:Y:S02]  /*0f70*/  USETMAXREG.TRY_ALLOC.CTAPOOL UP0, 0xe8 ;  /* 0x000000e8000079c8 */ /* 0x000e240008000600 */
[----:B0-----:R-:W-:-:S13]  /*0f80*/  PLOP3.LUT P0, PT, PT, PT, UP0, 0x80, 0x0 ;  /* 0x000000000000781c */ /* 0x001fda0003f0f008 */
[----:B------:R-:W-:Y:S05]  /*0f90*/  @!P0 BRA `(.L_x_8) ;  /* 0xfffffffc00f08947 */ /* 0x000fea000383ffff */
[----:B------:R-:W-:Y:S01]  /*0fa0*/  ULDC.64 UR4, c[0x0][0x598] ;  /* 0x0001660000047ab9 */ /* 0x000fe20000000a00 */
[----:B------:R-:W-:Y:S01]  /*0fb0*/  ULDC.64 UR38, c[0x0][0x208] ;  /* 0x0000820000267ab9 */ /* 0x000fe20000000a00 */
[----:B------:R-:W-:-:S04]  /*0fc0*/  ISETP.NE.U32.AND P0, PT, RZ, UR4, PT ;  /* 0x00000004ff007c0c */ /* 0x000fc8000bf05070 */
[----:B------:R-:W-:-:S13]  /*0fd0*/  ISETP.NE.AND.EX P0, PT, RZ, UR5, PT, P0 ;  /* 0x00000005ff007c0c */ /* 0x000fda000bf05300 */
[----:B------:R-:W-:Y:S05]  /*0fe0*/  @!P0 BRA `(.L_x_11) ;  /* 0x00000000001c8947 */ /* 0x000fea0003800000 */
[----:B------:R-:W0:Y:S02]  /*0ff0*/  LDC.64 R4, c[0x0][0x598] ;  /* 0x00016600ff047b82 */ /* 0x000e240000000a00 */
[----:B0-----:R-:W2:Y:S02]  /*1000*/  LDG.E.64 R4, desc[UR38][R4.64] ;  /* 0x0000002604047981 */ /* 0x001ea4000c1e1b00 */
[----:B--2---:R-:W-:-:S04]  /*1010*/  ISETP.NE.U32.AND P0, PT, R4, RZ, PT ;  /* 0x000000ff0400720c */ /* 0x004fc80003f05070 */
[----:B------:R-:W-:-:S13]  /*1020*/  ISETP.NE.AND.EX P0, PT, R5, RZ, PT, P0 ;  /* 0x000000ff0500720c */ /* 0x000fda0003f05300 */
[----:B------:R-:W-:Y:S05]  /*1030*/  @!P0 BRA `(.L_x_11) ;  /* 0x0000000000088947 */ /* 0x000fea0003800000 */
[----:B------:R0:W5:Y:S01]  /*1040*/  LD.E R23, desc[UR38][R4.64] ;  /* 0x0000002604177980 */ /* 0x000162000c101900 */
[----:B------:R-:W-:Y:S05]  /*1050*/  BRA `(.L_x_12) ;  /* 0x0000000000247947 */ /* 0x000fea0003800000 */
.L_x_11:
[----:B------:R-:W-:Y:S02]  /*1060*/  ULDC.64 UR4, c[0x0][0x588] ;  /* 0x0001620000047ab9 */ /* 0x000fe40000000a00 */
[----:B------:R-:W-:-:S04]  /*1070*/  ISETP.NE.U32.AND P0, PT, RZ, UR4, PT ;  /* 0x00000004ff007c0c */ /* 0x000fc8000bf05070 */
[----:B------:R-:W-:-:S13]  /*1080*/  ISETP.NE.AND.EX P0, PT, RZ, UR5, PT, P0 ;  /* 0x00000005ff007c0c */ /* 0x000fda000bf05300 */
[----:B------:R-:W-:Y:S05]  /*1090*/  @!P0 BRA `(.L_x_13) ;  /* 0x00000000000c8947 */ /* 0x000fea0003800000 */
[----:B------:R-:W0:Y:S02]  /*10a0*/  LDC.64 R4, c[0x0][0x588] ;  /* 0x00016200ff047b82 */ /* 0x000e240000000a00 */
[----:B0-----:R1:W5:Y:S01]  /*10b0*/  LDG.E R23, desc[UR38][R4.64] ;  /* 0x0000002604177981 */ /* 0x001362000c1e1900 */
[----:B------:R-:W-:Y:S05]  /*10c0*/  BRA `(.L_x_12) ;  /* 0x0000000000087947 */ /* 0x000fea0003800000 */
.L_x_13:
[----:B------:R-:W-:Y:S02]  /*10d0*/  ULDC UR4, c[0x0][0x580] ;  /* 0x0001600000047ab9 */ /* 0x000fe40000000800 */
[----:B------:R-:W-:-:S07]  /*10e0*/  IMAD.U32 R23, RZ, RZ, UR4 ;  /* 0x00000004ff177e24 */ /* 0x000fce000f8e00ff */
.L_x_12:
[----:B------:R-:W-:Y:S02]  /*10f0*/  ULDC.64 UR4, c[0x0][0x5a0] ;  /* 0x0001680000047ab9 */ /* 0x000fe40000000a00 */
[----:B------:R-:W-:-:S04]  /*1100*/  ISETP.NE.U32.AND P0, PT, RZ, UR4, PT ;  /* 0x00000004ff007c0c */ /* 0x000fc8000bf05070 */
[----:B------:R-:W-:-:S13]  /*1110*/  ISETP.NE.AND.EX P0, PT, RZ, UR5, PT, P0 ;  /* 0x00000005ff007c0c */ /* 0x000fda000bf05300 */
[----:B------:R-:W-:Y:S05]  /*1120*/  @!P0 BRA `(.L_x_14) ;  /* 0x00000000001c8947 */ /* 0x000fea0003800000 */
[----:B01----:R-:W0:Y:S02]  /*1130*/  LDC.64 R4, c[0x0][0x5a0] ;  /* 0x00016800ff047b82 */ /* 0x003e240000000a00 */
[----:B0-----:R-:W2:Y:S02]  /*1140*/  LDG.E.64 R4, desc[UR38][R4.64] ;  /* 0x0000002604047981 */ /* 0x001ea4000c1e1b00 */
[----:B--2---:R-:W-:-:S04]  /*1150*/  ISETP.NE.U32.AND P0, PT, R4, RZ, PT ;  /* 0x000000ff0400720c */ /* 0x004fc80003f05070 */
[----:B------:R-:W-:-:S13]  /*1160*/  ISETP.NE.AND.EX P0, PT, R5, RZ, PT, P0 ;  /* 0x000000ff0500720c */ /* 0x000fda0003f05300 */
[----:B------:R-:W-:Y:S05]  /*1170*/  @!P0 BRA `(.L_x_14) ;  /* 0x0000000000088947 */ /* 0x000fea0003800000 */
[----:B------:R0:W5:Y:S01]  /*1180*/  LD.E R90, desc[UR38][R4.64] ;  /* 0x00000026045a7980 */ /* 0x000162000c101900 */
[----:B------:R-:W-:Y:S05]  /*1190*/  BRA `(.L_x_15) ;  /* 0x0000000000247947 */ /* 0x000fea0003800000 */
.L_x_14:
[----:B------:R-:W-:Y:S02]  /*11a0*/  ULDC.64 UR4, c[0x0][0x590] ;  /* 0x0001640000047ab9 */ /* 0x000fe40000000a00 */
[----:B------:R-:W-:-:S04]  /*11b0*/  ISETP.NE.U32.AND P0, PT, RZ, UR4, PT ;  /* 0x00000004ff007c0c */ /* 0x000fc8000bf05070 */
[----:B------:R-:W-:-:S13]  /*11c0*/  ISETP.NE.AND.EX P0, PT, RZ, UR5, PT, P0 ;  /* 0x00000005ff007c0c */ /* 0x000fda000bf05300 */
[----:B------:R-:W-:Y:S05]  /*11d0*/  @!P0 BRA `(.L_x_16) ;  /* 0x00000000000c8947 */ /* 0x000fea0003800000 */
[----:B------:R-:W2:Y:S02]  /*11e0*/  LDC.64 R90, c[0x0][0x590] ;  /* 0x00016400ff5a7b82 */ /* 0x000ea40000000a00 */
[----:B--2---:R2:W5:Y:S01]  /*11f0*/  LDG.E R90, desc[UR38][R90.64] ;  /* 0x000000265a5a7981 */ /* 0x004562000c1e1900 */
[----:B------:R-:W-:Y:S05]  /*1200*/  BRA `(.L_x_15) ;  /* 0x0000000000087947 */ /* 0x000fea0003800000 */
.L_x_16:
[----:B------:R-:W-:Y:S02]  /*1210*/  ULDC UR4, c[0x0][0x584] ;  /* 0x0001610000047ab9 */ /* 0x000fe40000000800 */
[----:B------:R-:W-:-:S07]  /*1220*/  IMAD.U32 R90, RZ, RZ, UR4 ;  /* 0x00000004ff5a7e24 */ /* 0x000fce000f8e00ff */
.L_x_15:
[----:B------:R-:W-:-:S13]  /*1230*/  LOP3.LUT P0, RZ, R3, 0xff, RZ, 0xc0, !PT ;  /* 0x000000ff03ff7812 */ /* 0x000fda000780c0ff */
[----:B------:R-:W-:Y:S05]  /*1240*/  @!P0 EXIT ;  /* 0x000000000000894d */ /* 0x000fea0003800000 */
[----:B------:R-:W3:Y:S01]  /*1250*/  LDC R93, c[0x0][0x658] ;  /* 0x00019600ff5d7b82 */ /* 0x000ee20000000800 */
[----:B------:R-:W-:Y:S01]  /*1260*/  LOP3.LUT R7, R7, 0x1, RZ, 0xc0, !PT ;  /* 0x0000000107077812 */ /* 0x000fe200078ec0ff */
[----:B------:R-:W-:Y:S01]  /*1270*/  ULDC.64 UR6, c[0x0][0x288] ;  /* 0x0000a20000067ab9 */ /* 0x000fe20000000a00 */
[----:B------:R-:W-:Y:S01]  /*1280*/  SHF.R.U32.HI R3, RZ, 0x2, R95 ;  /* 0x00000002ff037819 */ /* 0x000fe2000001165f */
[----:B------:R-:W-:Y:S01]  /*1290*/  UIADD3 UR4, UR7, 0x3f, URZ ;  /* 0x0000003f07047890 */ /* 0x000fe2000fffe03f */
[----:B------:R-:W-:Y:S01]  /*12a0*/  SHF.R.U32.HI R0, RZ, 0x1, R0 ;  /* 0x00000001ff007819 */ /* 0x000fe20000011600 */
[----:B------:R-:W-:Y:S01]  /*12b0*/  IMAD.SHL.U32 R88, R7, 0x40, RZ ;  /* 0x0000004007587824 */ /* 0x000fe200078e00ff */
[----:B------:R-:W-:Y:S01]  /*12c0*/  LOP3.LUT R3, R3, 0x7, RZ, 0xc0, !PT ;  /* 0x0000000703037812 */ /* 0x000fe200078ec0ff */
[----:B------:R-:W4:Y:S01]  /*12d0*/  LDC.64 R8, c[0x0][0x5c8] ;  /* 0x00017200ff087b82 */ /* 0x000f220000000a00 */
[----:B------:R-:W-:Y:S01]  /*12e0*/  USHF.R.S32.HI UR5, URZ, 0x1f, UR4 ;  /* 0x0000001f3f057899 */ /* 0x000fe20008011404 */
[----:B------:R-:W-:Y:S01]  /*12f0*/  LOP3.LUT R0, R0, 0x30, RZ, 0xc0, !PT ;  /* 0x0000003000007812 */ /* 0x000fe200078ec0ff */
[----:B------:R-:W-:Y:S01]  /*1300*/  IMAD.MOV.U32 R6, RZ, RZ, 0x1 ;  /* 0x00000001ff067424 */ /* 0x000fe200078e00ff */
[--C-:B------:R-:W-:Y:S01]  /*1310*/  LOP3.LUT R88, R88, 0x40, R3.reuse, 0xe2, !PT ;  /* 0x0000004058587812 */ /* 0x100fe200078ee203 */
[----:B------:R-:W-:Y:S01]  /*1320*/  ULEA.HI UR5, UR5, UR4, URZ, 0x6 ;  /* 0x0000000405057291 */ /* 0x000fe2000f8f303f */
[-C--:B01----:R-:W-:Y:S01]  /*1330*/  IADD3 R4, RZ, -R0.reuse, -R3 ;  /* 0x80000000ff047210 */ /* 0x083fe20007ffe803 */
[----:B------:R-:W-:Y:S01]  /*1340*/  IMAD.U32 R5, RZ, RZ, UR6 ;  /* 0x00000006ff057e24 */ /* 0x000fe2000f8e00ff */
[----:B------:R-:W0:Y:S01]  /*1350*/  LDC R97, c[0x0][0x600] ;  /* 0x00018000ff617b82 */ /* 0x000e220000000800 */
[----:B------:R-:W-:Y:S01]  /*1360*/  LOP3.LUT R88, R88, R0, RZ, 0xfc, !PT ;  /* 0x0000000058587212 */ /* 0x000fe200078efcff */
[----:B------:R-:W-:Y:S01]  /*1370*/  IMAD.MOV.U32 R0, RZ, RZ, -0x1 ;  /* 0xffffffffff007424 */ /* 0x000fe200078e00ff */
[----:B------:R-:W-:Y:S01]  /*1380*/  USHF.R.S32.HI UR43, URZ, 0x6, UR5 ;  /* 0x000000063f2b7899 */ /* 0x000fe20008011405 */
[----:B------:R-:W-:Y:S01]  /*1390*/  LOP3.LUT R94, R95, 0x3, RZ, 0xc0, !PT ;  /* 0x000000035f5e7812 */ /* 0x000fe200078ec0ff */
[----:B------:R-:W-:Y:S01]  /*13a0*/  IMAD R4, R7, -0x40, R4 ;  /* 0xffffffc007047824 */ /* 0x000fe200078e0204 */
[C---:B------:R-:W-:Y:S01]  /*13b0*/  LOP3.LUT R96, R95.reuse, 0x80, RZ, 0xc0, !PT ;  /* 0x000000805f607812 */ /* 0x040fe200078ec0ff */
[----:B------:R-:W-:Y:S01]  /*13c0*/  UISETP.LT.AND UP0, UPT, UR43, 0x1, UPT ;  /* 0x000000012b00788c */ /* 0x000fe2000bf01270 */
[-C--:B---3--:R-:W-:Y:S01]  /*13d0*/  SHF.L.U32 R0, R0, R93.reuse, RZ ;  /* 0x0000005d00007219 */ /* 0x088fe200000006ff */
[----:B------:R-:W-:Y:S01]  /*13e0*/  ULDC UR4, c[0x0][0x284] ;  /* 0x0000a10000047ab9 */ /* 0x000fe20000000800 */
[----:B------:R-:W-:Y:S01]  /*13f0*/  IMAD R94, R94, -0x2, R5 ;  /* 0xfffffffe5e5e7824 */ /* 0x000fe200078e0205 */
[----:B------:R-:W-:Y:S01]  /*1400*/  USEL UR44, UR43, 0x1, UP0 ;  /* 0x000000012b2c7887 */ /* 0x000fe20008000000 */
[----:B------:R-:W-:Y:S01]  /*1410*/  SHF.L.U32 R93, R6, R93, RZ ;  /* 0x0000005d065d7219 */ /* 0x000fe200000006ff */
[----:B------:R-:W-:Y:S01]  /*1420*/  IMAD.SHL.U32 R95, R95, 0x2, RZ ;  /* 0x000000025f5f7824 */ /* 0x000fe200078e00ff */
[----:B------:R-:W-:Y:S01]  /*1430*/  LOP3.LUT R102, R18, 0x1, RZ, 0xfc, !PT ;  /* 0x0000000112667812 */ /* 0x000fe200078efcff */
[----:B------:R-:W-:Y:S01]  /*1440*/  VIADD R99, R4, UR4 ;  /* 0x0000000404637c36 */ /* 0x000fe20008000000 */
[C---:B----4-:R-:W-:Y:S01]  /*1450*/  SHF.L.U64.HI R92, R8.reuse, 0x3, R9 ;  /* 0x00000003085c7819 */ /* 0x050fe20000010209 */
[----:B--2---:R-:W-:Y:S01]  /*1460*/  IMAD.SHL.U32 R91, R8, 0x8, RZ ;  /* 0x00000008085b7824 */ /* 0x004fe200078e00ff */
[----:B------:R-:W-:Y:S01]  /*1470*/  SHF.R.U32.HI R96, RZ, 0x7, R96 ;  /* 0x00000007ff607819 */ /* 0x000fe20000011660 */
[----:B------:R-:W-:Y:S01]  /*1480*/  IMAD.MOV.U32 R89, RZ, RZ, RZ ;  /* 0x000000ffff597224 */ /* 0x000fe200078e00ff */
[----:B------:R-:W-:Y:S01]  /*1490*/  LOP3.LUT R98, RZ, R0, RZ, 0x33, !PT ;  /* 0x00000000ff627212 */ /* 0x000fe200078e33ff */
[----:B------:R-:W-:Y:S01]  /*14a0*/  UIADD3 UR44, UR43, -UR44, URZ ;  /* 0x8000002c2b2c7290 */ /* 0x000fe2000fffe03f */
[----:B------:R-:W-:Y:S01]  /*14b0*/  UMOV UR40, URZ ;  /* 0x0000003f00287c82 */ /* 0x000fe20008000000 */
[----:B0-----:R-:W-:Y:S01]  /*14c0*/  VIADD R97, R97, 0xffffffff ;  /* 0xffffffff61617836 */ /* 0x001fe20000000000 */
[----:B------:R-:W-:-:S09]  /*14d0*/  UMOV UR41, URZ ;  /* 0x0000003f00297c82 */ /* 0x000fd20008000000 */
.L_x_164:
[----:B0-----:R-:W0:Y:S01]  /*14e0*/  SHFL.IDX PT, R0, R96, RZ, 0x1f ;  /* 0x00001fff60007589 */ /* 0x001e2200000e0000 */
[----:B-1----:R-:W1:Y:S01]  /*14f0*/  S2UR UR7, SR_CgaCtaId ;  /* 0x00000000000779c3 */ /* 0x002e620000008800 */
[----:B------:R-:W-:Y:S01]  /*1500*/  UMOV UR6, 0x400 ;  /* 0x0000040000067882 */ /* 0x000fe20000000000 */
[----:B0-----:R-:W-:Y:S01]  /*1510*/  R2UR UR4, R0 ;  /* 0x00000000000472ca */ /* 0x001fe200000e0000 */
[----:B-1----:R-:W-:-:S12]  /*1520*/  ULEA UR6, UR7, UR6, 0x18 ;  /* 0x0000000607067291 */ /* 0x002fd8000f8ec03f */
[----:B------:R-:W-:-:S04]  /*1530*/  ULEA.HI UR5, UR4, UR4, URZ, 0x1 ;  /* 0x0000000404057291 */ /* 0x000fc8000f8f083f */
[----:B------:R-:W-:-:S04]  /*1540*/  ULOP3.LUT UR5, UR5, 0x7fffe, URZ, 0xc0, !UPT ;  /* 0x0007fffe05057892 */ /* 0x000fc8000f8ec03f */
[----:B------:R-:W-:-:S03]  /*1550*/  UIADD3 UR5, UR4, -UR5, URZ ;  /* 0x8000000504057290 */ /* 0x000fc6000fffe03f */
[----:B------:R-:W-:Y:S01]  /*1560*/  ULDC UR4, c[0x0][0x28c] ;  /* 0x0000a30000047ab9 */ /* 0x000fe20000000800 */
[----:B------:R-:W-:Y:S01]  /*1570*/  ULEA UR5, UR5, UR6, 0xd ;  /* 0x0000000605057291 */ /* 0x000fe2000f8e683f */
[----:B------:R-:W-:-:S03]  /*1580*/  ISETP.LT.AND P0, PT, RZ, UR4, PT ;  /* 0x00000004ff007c0c */ /* 0x000fc6000bf01270 */
[----:B------:R-:W-:-:S04]  /*1590*/  UIADD3 UR5, UR5, 0x180, URZ ;  /* 0x0000018005057890 */ /* 0x000fc8000fffe03f */
[----:B------:R-:W-:-:S04]  /*15a0*/  USHF.R.U32.HI UR5, URZ, 0x4, UR5 ;  /* 0x000000043f057899 */ /* 0x000fc80008011605 */
[----:B------:R-:W-:-:S04]  /*15b0*/  ULOP3.LUT UR5, UR5, 0x3fff, URZ, 0xc0, !UPT ;  /* 0x00003fff05057892 */ /* 0x000fc8000f8ec03f */
[----:B------:R-:W-:Y:S01]  /*15c0*/  ULOP3.LUT UR45, UR5, 0x10000, URZ, 0xfc, !UPT ;  /* 0x00010000052d7892 */ /* 0x000fe2000f8efc3f */
[----:B--2345:R-:W-:Y:S11]  /*15d0*/  @P0 BRA `(.L_x_17) ;  /* 0x0000000000400947 */ /* 0x03cff60003800000 */
[----:B------:R-:W-:Y:S01]  /*15e0*/  MOV R0, 0x0 ;  /* 0x0000000000007802 */ /* 0x000fe20000000f00 */
[----:B------:R-:W-:Y:S01]  /*15f0*/  ULDC.64 UR4, c[0x4][0x68] ;  /* 0x01001a0000047ab9 */ /* 0x000fe20000000a00 */
[----:B------:R-:W-:Y:S01]  /*1600*/  ULDC.64 UR6, c[0x4][0x8] ;  /* 0x0100020000067ab9 */ /* 0x000fe20000000a00 */
[----:B------:R-:W-:Y:S01]  /*1610*/  IMAD.U32 R4, RZ, RZ, UR4 ;  /* 0x00000004ff047e24 */ /* 0x000fe2000f8e00ff */
[----:B------:R0:W1:Y:S01]  /*1620*/  LDC.64 R14, c[0x4][R0] ;  /* 0x01000000000e7b82 */ /* 0x0000620000000a00 */
[----:B------:R-:W-:Y:S01]  /*1630*/  IMAD.U32 R5, RZ, RZ, UR5 ;  /* 0x00000005ff057e24 */ /* 0x000fe2000f8e00ff */
[----:B------:R-:W-:Y:S01]  /*1640*/  ULDC.64 UR4, c[0x4][0x70] ;  /* 0x01001c0000047ab9 */ /* 0x000fe20000000a00 */
[----:B------:R-:W-:Y:S02]  /*1650*/  IMAD.U32 R10, RZ, RZ, UR6 ;  /* 0x00000006ff0a7e24 */ /* 0x000fe4000f8e00ff */
[----:B------:R-:W-:Y:S02]  /*1660*/  IMAD.U32 R6, RZ, RZ, UR4 ;  /* 0x00000004ff067e24 */ /* 0x000fe4000f8e00ff */
[----:B------:R-:W-:-:S02]  /*1670*/  IMAD.U32 R7, RZ, RZ, UR5 ;  /* 0x00000005ff077e24 */ /* 0x000fc4000f8e00ff */
[----:B------:R-:W-:Y:S02]  /*1680*/  IMAD.U32 R11, RZ, RZ, UR7 ;  /* 0x00000007ff0b7e24 */ /* 0x000fe4000f8e00ff */
[----:B------:R-:W-:Y:S02]  /*1690*/  IMAD.MOV.U32 R8, RZ, RZ, 0x1e1 ;  /* 0x000001e1ff087424 */ /* 0x000fe400078e00ff */
[----:B------:R-:W-:Y:S02]  /*16a0*/  IMAD.MOV.U32 R12, RZ, RZ, 0x1 ;  /* 0x00000001ff0c7424 */ /* 0x000fe400078e00ff */
[----:B0-----:R-:W-:-:S07]  /*16b0*/  IMAD.MOV.U32 R13, RZ, RZ, RZ ;  /* 0x000000ffff0d7224 */ /* 0x001fce00078e00ff */
[----:B------:R-:W-:-:S07]  /*16c0*/  LEPC R20, `(.L_x_17) ;  /* 0x000000001014794e */ /* 0x000fce0000000000 */
[----:B-1---5:R-:W-:Y:S05]  /*16d0*/  CALL.ABS.NOINC R14 ;  /* 0x000000000e007343 */ /* 0x022fea0003c00000 */
.L_x_17:
[----:B------:R-:W-:-:S13]  /*16e0*/  ISETP.NE.AND P0, PT, R102, 0x3, PT ;  /* 0x000000036600780c */ /* 0x000fda0003f05270 */
[----:B------:R-:W-:Y:S05]  /*16f0*/  @!P0 BRA `(.L_x_18) ;  /* 0x0000000000048947 */ /* 0x000fea0003800000 */
[----:B------:R-:W-:Y:S01]  /*1700*/  BPT.TRAP 0x1 ;  /* 0x000000040000795c */ /* 0x000fe20000300000 */
.L_x_18:
[----:B------:R-:W0:Y:S01]  /*1710*/  S2UR UR5, SR_CgaCtaId ;  /* 0x00000000000579c3 */ /* 0x000e220000008800 */
[----:B------:R-:W-:Y:S01]  /*1720*/  UMOV UR4, 0x400 ;  /* 0x0000040000047882 */ /* 0x000fe20000000000 */
[----:B------:R-:W-:Y:S02]  /*1730*/  IMAD.U32 R0, RZ, RZ, UR40 ;  /* 0x00000028ff007e24 */ /* 0x000fe4000f8e00ff */
[----:B------:R-:W-:-:S03]  /*1740*/  IMAD.U32 R3, RZ, RZ, UR41 ;  /* 0x00000029ff037e24 */ /* 0x000fc6000f8e00ff */
[----:B------:R-:W-:Y:S01]  /*1750*/  SHF.L.U32 R0, R0, 0x1f, RZ ;  /* 0x0000001f00007819 */ /* 0x000fe200000006ff */
[----:B0-----:R-:W-:-:S06]  /*1760*/  ULEA UR4, UR5, UR4, 0x18 ;  /* 0x0000000405047291 */ /* 0x001fcc000f8ec03f */
[----:B------:R-:W-:-:S04]  /*1770*/  IMAD.U32 R6, RZ, RZ, UR4 ;  /* 0x00000004ff067e24 */ /* 0x000fc8000f8e00ff */
[----:B------:R-:W-:-:S04]  /*1780*/  IMAD R3, R3, 0x8, R6 ;  /* 0x0000000803037824 */ /* 0x000fc800078e0206 */
[----:B------:R0:W1:Y:S01]  /*1790*/  SYNCS.PHASECHK.TRANS64.TRYWAIT P1, [R3+URZ], R0 ;  /* 0x00000000030075a7 */ /* 0x000062000802017f */
[----:B------:R-:W-:Y:S05]  /*17a0*/  @!P0 BRA `(.L_x_19) ;  /* 0x0000000000048947 */ /* 0x000fea0003800000 */
[----:B------:R-:W-:Y:S01]  /*17b0*/  BPT.TRAP 0x1 ;  /* 0x000000040000795c */ /* 0x000fe20000300000 */
.L_x_19:
[----:B------:R-:W-:-:S05]  /*17c0*/  IMAD.U32 R4, RZ, RZ, UR44 ;  /* 0x0000002cff047e24 */ /* 0x000fca000f8e00ff */
[----:B------:R-:W-:Y:S01]  /*17d0*/  ISETP.GE.AND P2, PT, R4, 0x1, PT ;  /* 0x000000010400780c */ /* 0x000fe20003f46270 */
[----:B-1----:R-:W-:-:S12]  /*17e0*/  @P1 BRA `(.L_x_20) ;  /* 0x0000000000081947 */ /* 0x002fd80003800000 */
[----:B------:R-:W1:Y:S02]  /*17f0*/  SYNCS.PHASECHK.TRANS64.TRYWAIT P1, [R3+URZ], R0 ;  /* 0x00000000030075a7 */ /* 0x000e64000802017f */
[----:B-1----:R-:W-:Y:S05]  /*1800*/  @!P1 BRA `(.L_x_21) ;  /* 0x00000068006c9947 */ /* 0x002fea0003800000 */
.L_x_20:
[----:B------:R-:W-:Y:S05]  /*1810*/  WARPSYNC.ALL ;  /* 0x0000000000007948 */ /* 0x000fea0003800000 */
[----:B------:R-:W-:Y:S01]  /*1820*/  R2UR UR4, R6 ;  /* 0x00000000060472ca */ /* 0x000fe200000e0000 */
[----:B------:R-:W-:Y:S01]  /*1830*/  ULEA UR5, UR41, UR45, 0xa ;  /* 0x0000002d29057291 */ /* 0x000fe2000f8e503f */
[----:B------:R-:W-:Y:S01]  /*1840*/  WARPGROUP.ARRIVE ;  /* 0x00000000000079c5 */ /* 0x000fe20000000000 */
[----:B------:R-:W-:Y:S01]  /*1850*/  UMOV UR9, 0x40000040 ;  /* 0x4000004000097882 */ /* 0x000fe20000000000 */
[----:B------:R-:W-:-:S04]  /*1860*/  UMOV UR11, 0x40000040 ;  /* 0x40000040000b7882 */ /* 0x000fc80000000000 */
[----:B------:R-:W-:-:S05]  /*1870*/  UMOV UR8, UR5 ;  /* 0x0000000500087c82 */ /* 0x000fca0008000000 */
[----:B------:R-:W-:-:S04]  /*1880*/  UIADD3 UR4, UR4, 0x1c180, URZ ;  /* 0x0001c18004047890 */ /* 0x000fc8000fffe03f */
[----:B------:R-:W-:-:S04]  /*1890*/  USHF.R.U32.HI UR4, URZ, 0x4, UR4 ;  /* 0x000000043f047899 */ /* 0x000fc80008011604 */
[----:B------:R-:W-:-:S04]  /*18a0*/  ULOP3.LUT UR4, UR4, 0x3fff, URZ, 0xc0, !UPT ;  /* 0x00003fff04047892 */ /* 0x000fc8000f8ec03f */
[----:B------:R-:W-:-:S04]  /*18b0*/  ULOP3.LUT UR4, UR4, 0x2000000, URZ, 0xfc, !UPT ;  /* 0x0200000004047892 */ /* 0x000fc8000f8efc3f */
[----:B------:R-:W-:-:S07]  /*18c0*/  ULEA UR6, UR41, UR4, 0xa ;  /* 0x0000000429067291 */ /* 0x000fce000f8e503f */
[----:B------:R-:W-:Y:S02]  /*18d0*/  UMOV UR10, UR6 ;  /* 0x00000006000a7c82 */ /* 0x000fe40008000000 */
[----:B------:R-:W-:Y:S01]  /*18e0*/  HGMMA.64x128x16.F32 R24, gdesc[UR8].tnspB, RZ, !UPT, gsb0 ;  /* 0x41e00000081879f0 */ /* 0x000fe2000c0008ff */
[----:B------:R-:W-:Y:S02]  /*18f0*/  UIADD3 UR8, UR5, 0x2, URZ ;  /* 0x0000000205087890 */ /* 0x000fe4000fffe03f */
[----:B------:R-:W-:Y:S01]  /*1900*/  UIADD3 UR10, UR6, 0x80, URZ ;  /* 0x00000080060a7890 */ /* 0x000fe2000fffe03f */
[----:B------:R-:W-:Y:S01]  /*1910*/  UMOV UR9, 0x40000040 ;  /* 0x4000004000097882 */ /* 0x000fe20000000000 */
[----:B------:R-:W-:Y:S01]  /*1920*/  UMOV UR11, 0x40000040 ;  /* 0x40000040000b7882 */ /* 0x000fe20000000000 */
[----:B------:R-:W-:Y:S02]  /*1930*/  WARPGROUP.DEPBAR.LE gsb0, 0x0 ;  /* 0x00008000000079c5 */ /* 0x000fe40000010000 */
[----:B------:R-:W-:-:S06]  /*1940*/  WARPGROUP.ARRIVE ;  /* 0x00000000000079c5 */ /* 0x000fcc0000000000 */
[----:B------:R-:W-:Y:S01]  /*1950*/  HGMMA.64x128x16.F32 R24, gdesc[UR8].tnspB, R24, gsb0 ;  /* 0x41e00000081879f0 */ /* 0x000fe20008000818 */
        /* <DEDUP_REMOVED lines=13> */
[----:B------:R-:W-:Y:S03]  /*1a30*/  HGMMA.64x128x16.F32 R24, gdesc[UR8].tnspB, R24, gsb0 ;  /* 0x41e00000081879f0 */ /* 0x000fe60008000818 */
[----:B------:R-:W-:Y:S02]  /*1a40*/  WARPGROUP.DEPBAR.LE gsb0, 0x0 ;  /* 0x00008000000079c5 */ /* 0x000fe40000010000 */
[----:B------:R-:W-:Y:S05]  /*1a50*/  @!P2 BRA `(.L_x_22) ;  /* 0x000000040028a947 */ /* 0x000fea0003800000 */
[----:B------:R-:W-:Y:S01]  /*1a60*/  UIADD3 UR5, UR41, 0x1, URZ ;  /* 0x0000000129057890 */ /* 0x000fe2000fffe03f */
[----:B01----:R-:W-:Y:S02]  /*1a70*/  IMAD.U32 R0, RZ, RZ, UR44 ;  /* 0x0000002cff007e24 */ /* 0x003fe4000f8e00ff */
[----:B------:R-:W-:Y:S01]  /*1a80*/  IMAD.U32 R3, RZ, RZ, UR41 ;  /* 0x00000029ff037e24 */ /* 0x000fe2000f8e00ff */
[----:B------:R-:W-:-:S04]  /*1a90*/  UISETP.NE.AND UP0, UPT, UR5, 0x7, UPT ;  /* 0x000000070500788c */ /* 0x000fc8000bf05270 */
[----:B------:R-:W-:Y:S02]  /*1aa0*/  USEL UR6, URZ, 0x1, UP0 ;  /* 0x000000013f067887 */ /* 0x000fe40008000000 */
[----:B------:R-:W-:Y:S02]  /*1ab0*/  USEL UR5, UR5, URZ, UP0 ;  /* 0x0000003f05057287 */ /* 0x000fe40008000000 */
[----:B------:R-:W-:-:S06]  /*1ac0*/  ULOP3.LUT UR6, UR40, UR6, URZ, 0x3c, !UPT ;  /* 0x0000000628067292 */ /* 0x000fcc000f8e3c3f */
[----:B------:R-:W-:-:S07]  /*1ad0*/  IMAD.U32 R7, RZ, RZ, UR6 ;  /* 0x00000006ff077e24 */ /* 0x000fce000f8e00ff */
.L_x_29:
[----:B------:R-:W-:Y:S05]  /*1ae0*/  @!P0 BRA `(.L_x_23) ;  /* 0x0000000000048947 */ /* 0x000fea0003800000 */
[----:B------:R-:W-:Y:S01]  /*1af0*/  BPT.TRAP 0x1 ;  /* 0x000000040000795c */ /* 0x000fe20000300000 */
.L_x_23:
[----:B------:R-:W0:Y:S01]  /*1b00*/  S2UR UR7, SR_CgaCtaId ;  /* 0x00000000000779c3 */ /* 0x000e220000008800 */
[----:B------:R-:W-:Y:S01]  /*1b10*/  UMOV UR6, 0x400 ;  /* 0x0000040000067882 */ /* 0x000fe20000000000 */
[----:B------:R-:W-:Y:S01]  /*1b20*/  IMAD.U32 R5, RZ, RZ, UR5 ;  /* 0x00000005ff057e24 */ /* 0x000fe2000f8e00ff */
[----:B------:R-:W-:Y:S01]  /*1b30*/  SHF.L.U32 R4, R7, 0x1f, RZ ;  /* 0x0000001f07047819 */ /* 0x000fe200000006ff */
[----:B0-----:R-:W-:-:S06]  /*1b40*/  ULEA UR6, UR7, UR6, 0x18 ;  /* 0x0000000607067291 */ /* 0x001fcc000f8ec03f */
[----:B------:R-:W-:-:S04]  /*1b50*/  IMAD.U32 R6, RZ, RZ, UR6 ;  /* 0x00000006ff067e24 */ /* 0x000fc8000f8e00ff */
[----:B------:R-:W-:-:S04]  /*1b60*/  IMAD R5, R5, 0x8, R6 ;  /* 0x0000000805057824 */ /* 0x000fc800078e0206 */
[----:B------:R0:W1:Y:S01]  /*1b70*/  SYNCS.PHASECHK.TRANS64.TRYWAIT P1, [R5+URZ], R4 ;  /* 0x00000004050075a7 */ /* 0x000062000802017f */
[----:B------:R-:W-:Y:S05]  /*1b80*/  @!P0 BRA `(.L_x_24) ;  /* 0x0000000000048947 */ /* 0x000fea0003800000 */
[----:B------:R-:W-:Y:S01]  /*1b90*/  BPT.TRAP 0x1 ;  /* 0x000000040000795c */ /* 0x000fe20000300000 */
.L_x_24:
[----:B-1----:R-:W-:Y:S05]  /*1ba0*/  @P1 BRA `(.L_x_25) ;  /* 0x0000000000081947 */ /* 0x002fea0003800000 */
[----:B------:R-:W1:Y:S02]  /*1bb0*/  SYNCS.PHASECHK.TRANS64.TRYWAIT P1, [R5+URZ], R4 ;  /* 0x00000004050075a7 */ /* 0x000e64000802017f */
[----:B-1----:R-:W-:Y:S05]  /*1bc0*/  @!P1 BRA `(.L_x_26) ;  /* 0x0000006400909947 */ /* 0x002fea0003800000 */
.L_x_25:
[----:B------:R-:W-:Y:S01]  /*1bd0*/  ULEA UR6, UR5, UR45, 0xa ;  /* 0x0000002d05067291 */ /* 0x000fe2000f8e503f */
[----:B------:R-:W-:Y:S01]  /*1be0*/  WARPGROUP.ARRIVE ;  /* 0x00000000000079c5 */ /* 0x000fe20000000000 */
[----:B------:R-:W-:Y:S01]  /*1bf0*/  ULEA UR7, UR5, UR4, 0xa ;  /* 0x0000000405077291 */ /* 0x000fe2000f8e503f */
[----:B------:R-:W-:Y:S01]  /*1c00*/  UMOV UR9, 0x40000040 ;  /* 0x4000004000097882 */ /* 0x000fe20000000000 */
[----:B------:R-:W-:-:S03]  /*1c10*/  UMOV UR11, 0x40000040 ;  /* 0x40000040000b7882 */ /* 0x000fc60000000000 */
[----:B------:R-:W-:Y:S02]  /*1c20*/  UMOV UR8, UR6 ;  /* 0x0000000600087c82 */ /* 0x000fe40008000000 */
[----:B------:R-:W-:Y:S02]  /*1c30*/  UMOV UR10, UR7 ;  /* 0x00000007000a7c82 */ /* 0x000fe40008000000 */
[----:B------:R-:W-:Y:S01]  /*1c40*/  HGMMA.64x128x16.F32 R24, gdesc[UR8].tnspB, R24, gsb0 ;  /* 0x41e00000081879f0 */ /* 0x000fe20008000818 */
[----:B------:R-:W-:Y:S02]  /*1c50*/  UIADD3 UR8, UR6, 0x2, URZ ;  /* 0x0000000206087890 */ /* 0x000fe4000fffe03f */
[----:B------:R-:W-:Y:S01]  /*1c60*/  UIADD3 UR10, UR7, 0x80, URZ ;  /* 0x00000080070a7890 */ /* 0x000fe2000fffe03f */
[----:B------:R-:W-:Y:S01]  /*1c70*/  UMOV UR9, 0x40000040 ;  /* 0x4000004000097882 */ /* 0x000fe20000000000 */
[----:B------:R-:W-:Y:S01]  /*1c80*/  UMOV UR11, 0x40000040 ;  /* 0x40000040000b7882 */ /* 0x000fe20000000000 */
[----:B------:R-:W-:-:S02]  /*1c90*/  WARPGROUP.DEPBAR.LE gsb0, 0x0 ;  /* 0x00008000000079c5 */ /* 0x000fc40000010000 */
        /* <DEDUP_REMOVED lines=18> */
[----:B------:R-:W-:Y:S01]  /*1dc0*/  BPT.TRAP 0x1 ;  /* 0x000000040000795c */ /* 0x000fe20000300000 */
.L_x_27:
[----:B------:R-:W-:-:S13]  /*1dd0*/  ISETP.NE.AND P1, PT, R22, RZ, PT ;  /* 0x000000ff1600720c */ /* 0x000fda0003f25270 */
[----:B01----:R-:W-:-:S04]  /*1de0*/  @P1 IMAD R4, R3, 0x8, R6 ;  /* 0x0000000803041824 */ /* 0x003fc800078e0206 */
[----:B------:R-:W-:-:S05]  /*1df0*/  @P1 VIADD R4, R4, 0x38 ;  /* 0x0000003804041836 */ /* 0x000fca0000000000 */
[----:B------:R-:W-:-:S04]  /*1e00*/  @P1 PRMT R4, R19, 0x654, R4 ;  /* 0x0000065413041816 */ /* 0x000fc80000000004 */
[----:B------:R0:W-:Y:S01]  /*1e10*/  @P1 SYNCS.ARRIVE.TRANS64.RED.A1T0 RZ, [R4+URZ], RZ ;  /* 0x000000ff04ff19a7 */ /* 0x0001e2000810043f */
[----:B------:R-:W-:-:S13]  /*1e20*/  ISETP.GT.U32.AND P1, PT, R18, 0x1, PT ;  /* 0x000000011200780c */ /* 0x000fda0003f24070 */
[----:B0-----:R-:W-:Y:S05]  /*1e30*/  @P1 BRA `(.L_x_28) ;  /* 0x0000000000041947 */ /* 0x001fea0003800000 */
[----:B------:R-:W-:Y:S01]  /*1e40*/  BPT.TRAP 0x1 ;  /* 0x000000040000795c */ /* 0x000fe20000300000 */
.L_x_28:
[----:B------:R-:W-:Y:S01]  /*1e50*/  UIADD3 UR5, UR5, 0x1, URZ ;  /* 0x0000000105057890 */ /* 0x000fe2000fffe03f */
[C---:B------:R-:W-:Y:S01]  /*1e60*/  ISETP.GT.AND P2, PT, R0.reuse, 0x1, PT ;  /* 0x000000010000780c */ /* 0x040fe20003f44270 */
[----:B------:R-:W-:Y:S02]  /*1e70*/  VIADD R3, R3, 0x1 ;  /* 0x0000000103037836 */ /* 0x000fe40000000000 */
[----:B------:R-:W-:Y:S01]  /*1e80*/  UISETP.NE.AND UP0, UPT, UR5, 0x7, UPT ;  /* 0x000000070500788c */ /* 0x000fe2000bf05270 */
[----:B------:R-:W-:Y:S02]  /*1e90*/  VIADD R0, R0, 0xffffffff ;  /* 0xffffffff00007836 */ /* 0x000fe40000000000 */
[C---:B------:R-:W-:Y:S01]  /*1ea0*/  ISETP.NE.AND P1, PT, R3.reuse, 0x7, PT ;  /* 0x000000070300780c */ /* 0x040fe20003f25270 */
[----:B------:R-:W-:Y:S02]  /*1eb0*/  USEL UR6, URZ, 0x1, UP0 ;  /* 0x000000013f067887 */ /* 0x000fe40008000000 */
[----:B------:R-:W-:Y:S01]  /*1ec0*/  USEL UR5, UR5, URZ, UP0 ;  /* 0x0000003f05057287 */ /* 0x000fe20008000000 */
[----:B------:R-:W-:-:S03]  /*1ed0*/  SEL R3, R3, RZ, P1 ;  /* 0x000000ff03037207 */ /* 0x000fc60000800000 */
[----:B------:R-:W-:Y:S01]  /*1ee0*/  LOP3.LUT R7, R7, UR6, RZ, 0x3c, !PT ;  /* 0x0000000607077c12 */ /* 0x000fe2000f8e3cff */
[----:B------:R-:W-:Y:S07]  /*1ef0*/  @P2 BRA `(.L_x_29) ;  /* 0xfffffff800f82947 */ /* 0x000fee000383ffff */
.L_x_22:
[----:B01----:R-:W0:Y:S02]  /*1f00*/  LDC R0, c[0x0][0x28c] ;  /* 0x0000a300ff007b82 */ /* 0x003e240000000800 */
[----:B0-----:R-:W-:-:S13]  /*1f10*/  ISETP.GE.AND P1, PT, R0, 0x1, PT ;  /* 0x000000010000780c */ /* 0x001fda0003f26270 */
[----:B------:R-:W-:Y:S05]  /*1f20*/  @!P1 BRA `(.L_x_30) ;  /* 0x0000000000509947 */ /* 0x000fea0003800000 */
[----:B------:R-:W-:Y:S05]  /*1f30*/  @!P0 BRA `(.L_x_31) ;  /* 0x0000000000048947 */ /* 0x000fea0003800000 */
[----:B------:R-:W-:Y:S01]  /*1f40*/  BPT.TRAP 0x1 ;  /* 0x000000040000795c */ /* 0x000fe20000300000 */
.L_x_31:
[----:B------:R-:W-:Y:S01]  /*1f50*/  ISETP.NE.AND P0, PT, R22, RZ, PT ;  /* 0x000000ff1600720c */ /* 0x000fe20003f05270 */
[----:B------:R-:W-:Y:S01]  /*1f60*/  BSSY B0, `(.L_x_32) ;  /* 0x000000e000007945 */ /* 0x000fe20003800000 */
[----:B------:R-:W-:-:S11]  /*1f70*/  ISETP.GT.U32.AND P1, PT, R18, 0x1, PT ;  /* 0x000000011200780c */ /* 0x000fd60003f24070 */
[----:B------:R-:W-:Y:S05]  /*1f80*/  @!P0 BRA `(.L_x_33) ;  /* 0x00000000002c8947 */ /* 0x000fea0003800000 */
[----:B------:R-:W-:-:S04]  /*1f90*/  UIADD3 UR6, UR44, UR41, URZ ;  /* 0x000000292c067290 */ /* 0x000fc8000fffe03f */
[----:B------:R-:W-:-:S04]  /*1fa0*/  UIMAD.WIDE.U32 UR4, UR6, 0x24924925, URZ ;  /* 0x24924925060478a5 */ /* 0x000fc8000f8e003f */
[----:B------:R-:W-:-:S04]  /*1fb0*/  UIADD3 UR4, UR6, -UR5, URZ ;  /* 0x8000000506047290 */ /* 0x000fc8000fffe03f */
[----:B------:R-:W-:-:S04]  /*1fc0*/  ULEA.HI UR4, UR4, UR5, URZ, 0x1f ;  /* 0x0000000504047291 */ /* 0x000fc8000f8ff83f */
[----:B------:R-:W-:-:S04]  /*1fd0*/  USHF.R.U32.HI UR4, URZ, 0x2, UR4 ;  /* 0x000000023f047899 */ /* 0x000fc80008011604 */
[----:B------:R-:W-:-:S06]  /*1fe0*/  UIMAD UR4, UR4, -0x7, UR6 ;  /* 0xfffffff9040478a4 */ /* 0x000fcc000f8e0206 */
[----:B------:R-:W-:-:S04]  /*1ff0*/  IMAD.U32 R3, RZ, RZ, UR4 ;  /* 0x00000004ff037e24 */ /* 0x000fc8000f8e00ff */
[----:B------:R-:W-:-:S04]  /*2000*/  IMAD R0, R3, 0x8, R6 ;  /* 0x0000000803007824 */ /* 0x000fc800078e0206 */
[----:B------:R-:W-:-:S05]  /*2010*/  VIADD R0, R0, 0x38 ;  /* 0x0000003800007836 */ /* 0x000fca0000000000 */
[----:B------:R-:W-:-:S04]  /*2020*/  PRMT R0, R19, 0x654, R0 ;  /* 0x0000065413007816 */ /* 0x000fc80000000000 */
[----:B------:R0:W-:Y:S03]  /*2030*/  SYNCS.ARRIVE.TRANS64.RED.A1T0 RZ, [R0+URZ], RZ ;  /* 0x000000ff00ff79a7 */ /* 0x0001e6000810043f */
.L_x_33:
[----:B------:R-:W-:Y:S05]  /*2040*/  BSYNC B0 ;  /* 0x0000000000007941 */ /* 0x000fea0003800000 */
.L_x_32:
[----:B------:R-:W-:Y:S05]  /*2050*/  @P1 BRA `(.L_x_30) ;  /* 0x0000000000041947 */ /* 0x000fea0003800000 */
[----:B------:R-:W-:Y:S01]  /*2060*/  BPT.TRAP 0x1 ;  /* 0x000000040000795c */ /* 0x000fe20000300000 */
.L_x_30:
[----:B------:R-:W-:Y:S01]  /*2070*/  UISETP.GE.U32.AND UP1, UPT, UR43, 0x7, UPT ;  /* 0x000000072b00788c */ /* 0x000fe2000bf26070 */
[----:B------:R-:W-:Y:S01]  /*2080*/  IMAD.SHL.U32 R100, R100, 0x80, RZ ;  /* 0x0000008064647824 */ /* 0x000fe200078e00ff */
[----:B------:R-:W-:Y:S01]  /*2090*/  UIADD3 UR41, UR43, UR41, URZ ;  /* 0x000000292b297290 */ /* 0x000fe2000fffe03f */
[----:B------:R-:W-:Y:S01]  /*20a0*/  SHF.R.S32.HI R11, RZ, 0x1f, R101 ;  /* 0x0000001fff0b7819 */ /* 0x000fe20000011465 */
[----:B------:R-:W-:Y:S01]  /*20b0*/  ULDC UR10, c[0x0][0x288] ;  /* 0x0000a200000a7ab9 */ /* 0x000fe20000000800 */
[----:B------:R-:W-:Y:S01]  /*20c0*/  IMAD.SHL.U32 R6, R103, 0x80, RZ ;  /* 0x0000008067067824 */ /* 0x000fe200078e00ff */
[C---:B------:R-:W-:Y:S01]  /*20d0*/  LOP3.LUT R8, R100.reuse, 0x6, R95, 0xf8, !PT ;  /* 0x0000000664087812 */ /* 0x040fe200078ef85f */
[----:B------:R-:W-:Y:S01]  /*20e0*/  UISETP.GT.U32.AND UP0, UPT, UR41, 0x6, UPT ;  /* 0x000000062900788c */ /* 0x000fe2000bf04070 */
[----:B------:R-:W-:Y:S01]  /*20f0*/  ISETP.GE.AND P0, PT, R100, UR10, PT ;  /* 0x0000000a64007c0c */ /* 0x000fe2000bf06270 */
[----:B------:R-:W-:Y:S01]  /*2100*/  ULDC.64 UR6, c[0x0][0x5d0] ;  /* 0x0001740000067ab9 */ /* 0x000fe20000000a00 */
[----:B------:R-:W-:Y:S01]  /*2110*/  ULDC UR11, c[0x0][0x284] ;  /* 0x0000a100000b7ab9 */ /* 0x000fe20000000800 */
[----:B------:R-:W-:Y:S01]  /*2120*/  @UP1 UIMAD.WIDE.U32 UR4, UR41, 0x24924925, URZ ;  /* 0x24924925290418a5 */ /* 0x000fe2000f8e003f */
[----:B------:R-:W-:Y:S01]  /*2130*/  SHF.R.S32.HI R9, RZ, 0x1f, R8 ;  /* 0x0000001fff097819 */ /* 0x000fe20000011408 */
[----:B0-----:R-:W-:Y:S01]  /*2140*/  IMAD R0, R11, UR6, RZ ;  /* 0x000000060b007c24 */ /* 0x001fe2000f8e02ff */
[----:B------:R-:W-:Y:S01]  /*2150*/  UISETP.LT.U32.AND UP0, UPT, UR43, 0x7, UP0 ;  /* 0x000000072b00788c */ /* 0x000fe20008701070 */
[----:B------:R-:W-:Y:S01]  /*2160*/  ISETP.GE.OR P0, PT, R6, UR11, P0 ;  /* 0x0000000b06007c0c */ /* 0x000fe20008706670 */
[----:B------:R-:W-:Y:S01]  /*2170*/  @UP1 UIADD3 UR4, UR41, -UR5, URZ ;  /* 0x8000000529041290 */ /* 0x000fe2000fffe03f */
[C---:B------:R-:W-:Y:S01]  /*2180*/  IMAD R3, R101.reuse, UR7, R0 ;  /* 0x0000000765037c24 */ /* 0x040fe2000f8e0200 */
[----:B------:R-:W-:Y:S01]  /*2190*/  ULDC.64 UR8, c[0x0][0x5c8] ;  /* 0x0001720000087ab9 */ /* 0x000fe20000000a00 */
[----:B------:R-:W-:Y:S01]  /*21a0*/  IMAD.WIDE.U32 R4, R101, UR6, R8 ;  /* 0x0000000665047c25 */ /* 0x000fe2000f8e0008 */
[----:B------:R-:W-:-:S02]  /*21b0*/  USEL UR6, URZ, 0x1, !UP0 ;  /* 0x000000013f067887 */ /* 0x000fc4000c000000 */
[----:B------:R-:W-:Y:S01]  /*21c0*/  @UP1 ULEA.HI UR4, UR4, UR5, URZ, 0x1f ;  /* 0x0000000504041291 */ /* 0x000fe2000f8ff83f */
[----:B------:R-:W-:Y:S01]  /*21d0*/  IMAD.WIDE R104, R103, 0x80, R88 ;  /* 0x0000008067687825 */ /* 0x000fe200078e0258 */
[----:B------:R-:W-:Y:S02]  /*21e0*/  ULOP3.LUT UR40, UR40, UR6, URZ, 0x3c, !UPT ;  /* 0x0000000628287292 */ /* 0x000fe4000f8e3c3f */
[----:B------:R-:W-:Y:S01]  /*21f0*/  @UP1 USHF.R.U32.HI UR4, URZ, 0x2, UR4 ;  /* 0x000000023f041899 */ /* 0x000fe20008011604 */
[----:B------:R-:W-:Y:S02]  /*2200*/  IMAD.IADD R5, R5, 0x1, R3 ;  /* 0x0000000105057824 */ /* 0x000fe400078e0203 */
[----:B------:R-:W-:Y:S01]  /*2210*/  IMAD R3, R105, UR8, RZ ;  /* 0x0000000869037c24 */ /* 0x000fe2000f8e02ff */
[----:B------:R-:W-:Y:S01]  /*2220*/  @UP1 ULOP3.LUT UR40, UR40, 0x1, UR4, 0x78, !UPT ;  /* 0x0000000128281892 */ /* 0x000fe2000f8e7804 */
[----:B------:R-:W-:-:S04]  /*2230*/  IMAD.WIDE.U32 R106, R104, UR8, R4 ;  /* 0x00000008686a7c25 */ /* 0x000fc8000f8e0004 */
[----:B------:R-:W-:Y:S02]  /*2240*/  IMAD R7, R104, UR9, R3 ;  /* 0x0000000968077c24 */ /* 0x000fe4000f8e0203 */
[----:B------:R-:W-:Y:S01]  /*2250*/  IMAD.MOV.U32 R0, RZ, RZ, -0x1 ;  /* 0xffffffffff007424 */ /* 0x000fe200078e00ff */
[----:B------:R-:W-:Y:S06]  /*2260*/  @P0 BRA `(.L_x_34) ;  /* 0x00000040001c0947 */ /* 0x000fec0003800000 */
[----:B-----5:R-:W-:Y:S01]  /*2270*/  FSETP.NEU.AND P0, PT, R90, RZ, PT ;  /* 0x000000ff5a00720b */ /* 0x020fe20003f0d000 */
[----:B------:R-:W-:Y:S01]  /*2280*/  IMAD.IADD R4, R94, 0x1, -R100 ;  /* 0x000000015e047824 */ /* 0x000fe200078e0a64 */
[----:B------:R-:W-:Y:S01]  /*2290*/  BSSY B0, `(.L_x_34) ;  /* 0x0000404000007945 */ /* 0x000fe20003800000 */
[----:B------:R-:W-:Y:S02]  /*22a0*/  IMAD.IADD R3, R99, 0x1, -R6 ;  /* 0x0000000163037824 */ /* 0x000fe400078e0a06 */
[----:B------:R-:W-:Y:S01]  /*22b0*/  IMAD.IADD R103, R107, 0x1, R7 ;  /* 0x000000016b677824 */ /* 0x000fe200078e0207 */
[----:B------:R-:W-:-:S04]  /*22c0*/  ISETP.GT.AND P2, PT, R4, RZ, PT ;  /* 0x000000ff0400720c */ /* 0x000fc80003f44270 */
[----:B------:R-:W-:-:S03]  /*22d0*/  ISETP.GT.AND P1, PT, R3, RZ, P2 ;  /* 0x000000ff0300720c */ /* 0x000fc60001724270 */
[----:B------:R-:W-:Y:S10]  /*22e0*/  @!P0 BRA `(.L_x_35) ;  /* 0x0000002c00288947 */ /* 0x000ff40003800000 */
[----:B------:R-:W0:Y:S01]  /*22f0*/  LDC.64 R110, c[0x0][0x5b8] ;  /* 0x00016e00ff6e7b82 */ /* 0x000e220000000a00 */
[----:B------:R-:W-:-:S07]  /*2300*/  ULDC.64 UR4, c[0x0][0x5c0] ;  /* 0x0001700000047ab9 */ /* 0x000fce0000000a00 */
[----:B------:R-:W1:Y:S08]  /*2310*/  LDC.64 R112, c[0x0][0x5b0] ;  /* 0x00016c00ff707b82 */ /* 0x000e700000000a00 */
[----:B------:R-:W2:Y:S01]  /*2320*/  LDC.64 R114, c[0x0][0x5a8] ;  /* 0x00016a00ff727b82 */ /* 0x000ea20000000a00 */
[-C--:B0-----:R-:W-:Y:S02]  /*2330*/  IMAD R6, R11, R110.reuse, RZ ;  /* 0x0000006e0b067224 */ /* 0x081fe400078e02ff */
[----:B------:R-:W-:-:S04]  /*2340*/  IMAD.WIDE.U32 R108, R101, R110, R8 ;  /* 0x0000006e656c7225 */ /* 0x000fc800078e0008 */
[----:B------:R-:W-:Y:S02]  /*2350*/  IMAD R107, R101, R111, R6 ;  /* 0x0000006f656b7224 */ /* 0x000fe400078e0206 */
[-C--:B-1----:R-:W-:Y:S02]  /*2360*/  IMAD R5, R105, R112.reuse, RZ ;  /* 0x0000007069057224 */ /* 0x082fe400078e02ff */
[----:B------:R-:W-:Y:S02]  /*2370*/  IMAD.IADD R13, R109, 0x1, R107 ;  /* 0x000000016d0d7824 */ /* 0x000fe400078e026b */
[----:B------:R-:W-:Y:S02]  /*2380*/  IMAD.MOV.U32 R12, RZ, RZ, R108 ;  /* 0x000000ffff0c7224 */ /* 0x000fe400078e006c */
[C---:B------:R-:W-:Y:S02]  /*2390*/  IMAD R111, R104.reuse, R113, R5 ;  /* 0x00000071686f7224 */ /* 0x040fe400078e0205 */
[----:B------:R-:W-:-:S04]  /*23a0*/  IMAD.WIDE.U32 R6, R104, R112, R12 ;  /* 0x0000007068067225 */ /* 0x000fc800078e000c */
[----:B------:R-:W-:Y:S01]  /*23b0*/  IMAD.IADD R5, R7, 0x1, R111 ;  /* 0x0000000107057824 */ /* 0x000fe200078e026f */
[----:B--2---:R-:W-:-:S04]  /*23c0*/  LEA R14, P0, R6, R114, 0x1 ;  /* 0x00000072060e7211 */ /* 0x004fc800078008ff */
[----:B------:R-:W-:-:S05]  /*23d0*/  LEA.HI.X R15, R6, R115, R5, 0x1, P0 ;  /* 0x00000073060f7211 */ /* 0x000fca00000f0c05 */
[----:B------:R0:W2:Y:S01]  /*23e0*/  @P1 LDG.E.LTC128B.U16 R5, desc[UR38][R14.64] ;  /* 0x000000260e051981 */ /* 0x0000a2000c1e1520 */
[----:B------:R-:W-:Y:S01]  /*23f0*/  LEA R10, P0, R106, UR4, 0x1 ;  /* 0x000000046a0a7c11 */ /* 0x000fe2000f8008ff */
[----:B------:R-:W-:Y:S01]  /*2400*/  IMAD.WIDE.U32 R6, R104, R112, R8 ;  /* 0x0000007068067225 */ /* 0x000fe200078e0008 */
[----:B------:R-:W-:Y:S03]  /*2410*/  BSSY B1, `(.L_x_36) ;  /* 0x0000012000017945 */ /* 0x000fe60003800000 */
[----:B------:R-:W-:Y:S02]  /*2420*/  IMAD.IADD R7, R111, 0x1, R7 ;  /* 0x000000016f077824 */ /* 0x000fe400078e0207 */
[----:B------:R-:W-:Y:S01]  /*2430*/  IMAD.WIDE.U32 R20, R101, R110, R6 ;  /* 0x0000006e65147225 */ /* 0x000fe200078e0006 */
[----:B0-----:R-:W-:-:S03]  /*2440*/  SHF.L.U64.HI R15, R112, 0x3, R113 ;  /* 0x00000003700f7819 */ /* 0x001fc60000010271 */
[----:B------:R-:W-:Y:S01]  /*2450*/  IMAD.IADD R7, R107, 0x1, R21 ;  /* 0x000000016b077824 */ /* 0x000fe200078e0215 */
[----:B------:R-:W-:Y:S01]  /*2460*/  LEA R6, P4, R20, R114, 0x1 ;  /* 0x0000007214067211 */ /* 0x000fe200078808ff */
[----:B------:R-:W-:-:S03]  /*2470*/  IMAD.SHL.U32 R14, R112, 0x8, RZ ;  /* 0x00000008700e7824 */ /* 0x000fc600078e00ff */
[----:B------:R-:W-:Y:S01]  /*2480*/  LEA.HI.X R7, R20, R115, R7, 0x1, P4 ;  /* 0x0000007314077211 */ /* 0x000fe200020f0c07 */
[----:B--2---:R-:W-:-:S05]  /*2490*/  HADD2.F32 R11, -RZ, R5.H0_H0 ;  /* 0x20000005ff0b7230 */ /* 0x004fca0000004100 */
[----:B------:R-:W-:-:S04]  /*24a0*/  FMUL R11, R11, R90 ;  /* 0x0000005a0b0b7220 */ /* 0x000fc80000400000 */
[----:B------:R-:W-:Y:S01]  /*24b0*/  FFMA R24, R24, R23, R11 ;  /* 0x0000001718187223 */ /* 0x000fe2000000000b */
[----:B------:R-:W-:Y:S02]  /*24c0*/  LEA.HI.X R11, R106, UR5, R103, 0x1, P0 ;  /* 0x000000056a0b7c11 */ /* 0x000fe400080f0c67 */
[----:B------:R-:W-:Y:S02]  /*24d0*/  ISETP.GT.AND P0, PT, R4, 0x1, PT ;  /* 0x000000010400780c */ /* 0x000fe40003f04270 */
[----:B------:R-:W-:Y:S02]  /*24e0*/  F2FP.F16.F32.PACK_AB R24, RZ, R24 ;  /* 0x00000018ff18723e */ /* 0x000fe400000000ff */
[----:B------:R-:W-:-:S03]  /*24f0*/  ISETP.GT.AND P3, PT, R3, RZ, P0 ;  /* 0x000000ff0300720c */ /* 0x000fc60000764270 */
[----:B------:R0:W-:Y:S10]  /*2500*/  @P1 STG.E.U16 desc[UR38][R10.64], R24 ;  /* 0x000000180a001986 */ /* 0x0001f4000c101526 */
[----:B------:R-:W-:Y:S05]  /*2510*/  @!P3 BRA `(.L_x_37) ;  /* 0x000000000004b947 */ /* 0x000fea0003800000 */
[----:B------:R1:W5:Y:S02]  /*2520*/  LDG.E.LTC128B.U16 R5, desc[UR38][R6.64+0x2] ;  /* 0x0000022606057981 */ /* 0x000364000c1e1520 */
.L_x_37:
[----:B------:R-:W-:Y:S05]  /*2530*/  BSYNC B1 ;  /* 0x0000000000017941 */ /* 0x000fea0003800000 */
.L_x_36:
[----:B-----5:R-:W-:Y:S01]  /*2540*/  HADD2.F32 R103, -RZ, R5.H0_H0 ;  /* 0x20000005ff677230 */ /* 0x020fe20000004100 */
[----:B------:R-:W-:Y:S01]  /*2550*/  ISETP.GT.AND P2, PT, R3, 0x8, P2 ;  /* 0x000000080300780c */ /* 0x000fe20001744270 */
[----:B------:R-:W-:Y:S01]  /*2560*/  IMAD.WIDE.U32 R20, R104, R112, R14 ;  /* 0x0000007068147225 */ /* 0x000fe200078e000e */
[----:B0-----:R-:W-:-:S03]  /*2570*/  PRMT R24, R5, 0x7610, R24 ;  /* 0x0000761005187816 */ /* 0x001fc60000000018 */
[----:B------:R-:W-:Y:S01]  /*2580*/  FMUL R12, R103, R90 ;  /* 0x0000005a670c7220 */ /* 0x000fe20000400000 */
[----:B------:R-:W-:Y:S01]  /*2590*/  IMAD.IADD R111, R111, 0x1, R21 ;  /* 0x000000016f6f7824 */ /* 0x000fe200078e0215 */
[----:B------:R-:W-:Y:S02]  /*25a0*/  IADD3 R108, P1, R108, R20, RZ ;  /* 0x000000146c6c7210 */ /* 0x000fe40007f3e0ff */
[----:B------:R-:W-:-:S03]  /*25b0*/  FFMA R12, R25, R23, R12 ;  /* 0x00000017190c7223 */ /* 0x000fc6000000000c */
[----:B------:R-:W-:Y:S01]  /*25c0*/  IMAD.X R13, R111, 0x1, R13, P1 ;  /* 0x000000016f0d7824 */ /* 0x000fe200008e060d */
[C---:B------:R-:W-:Y:S02]  /*25d0*/  LEA R14, P1, R108.reuse, R114, 0x1 ;  /* 0x000000726c0e7211 */ /* 0x040fe400078208ff */
[----:B------:R-:W-:Y:S02]  /*25e0*/  F2FP.F16.F32.PACK_AB R12, RZ, R12 ;  /* 0x0000000cff0c723e */ /* 0x000fe400000000ff */
[----:B------:R-:W-:Y:S02]  /*25f0*/  LEA.HI.X R15, R108, R115, R13, 0x1, P1 ;  /* 0x000000736c0f7211 */ /* 0x000fe400008f0c0d */
[----:B------:R-:W-:-:S05]  /*2600*/  PRMT R21, R12, 0x7610, R21 ;  /* 0x000076100c157816 */ /* 0x000fca0000000015 */
[----:B------:R0:W-:Y:S04]  /*2610*/  @P3 STG.E.U16 desc[UR38][R10.64+0x2], R21 ;  /* 0x000002150a003986 */ /* 0x0001e8000c101526 */
[----:B------:R-:W2:Y:S01]  /*2620*/  @P2 LDG.E.LTC128B.U16 R24, desc[UR38][R14.64] ;  /* 0x000000260e182981 */ /* 0x000ea2000c1e1520 */
[----:B------:R-:W-:Y:S01]  /*2630*/  IADD3 R20, P1, R8, R20, RZ ;  /* 0x0000001408147210 */ /* 0x000fe20007f3e0ff */
[----:B------:R-:W-:Y:S01]  /*2640*/  BSSY B1, `(.L_x_38) ;  /* 0x0000011000017945 */ /* 0x000fe20003800000 */
[----:B------:R-:W-:Y:S02]  /*2650*/  SHF.L.U64.HI R13, R91, 0x1, R92 ;  /* 0x000000015b0d7819 */ /* 0x000fe4000001025c */
[----:B------:R-:W-:Y:S01]  /*2660*/  ISETP.GT.AND P0, PT, R3, 0x8, P0 ;  /* 0x000000080300780c */ /* 0x000fe20000704270 */
[----:B0-----:R-:W-:Y:S01]  /*2670*/  IMAD.X R21, R9, 0x1, R111, P1 ;  /* 0x0000000109157824 */ /* 0x001fe200008e066f */
[----:B------:R-:W-:Y:S01]  /*2680*/  LEA R12, P1, R91, R10, 0x1 ;  /* 0x0000000a5b0c7211 */ /* 0x000fe200078208ff */
[----:B------:R-:W-:-:S04]  /*2690*/  IMAD.WIDE.U32 R20, R101, R110, R20 ;  /* 0x0000006e65147225 */ /* 0x000fc800078e0014 */
[----:B------:R-:W-:Y:S01]  /*26a0*/  IMAD.X R13, R13, 0x1, R11, P1 ;  /* 0x000000010d0d7824 */ /* 0x000fe200008e060b */
[----:B------:R-:W-:Y:S01]  /*26b0*/  LEA R8, P3, R20, R114, 0x1 ;  /* 0x0000007214087211 */ /* 0x000fe200078608ff */
[----:B------:R-:W-:-:S05]  /*26c0*/  IMAD.IADD R9, R107, 0x1, R21 ;  /* 0x000000016b097824 */ /* 0x000fca00078e0215 */
[----:B------:R-:W-:Y:S01]  /*26d0*/  LEA.HI.X R9, R20, R115, R9, 0x1, P3 ;  /* 0x0000007314097211 */ /* 0x000fe200018f0c09 */
[----:B--2---:R-:W-:-:S05]  /*26e0*/  HADD2.F32 R5, -RZ, R24.H0_H0 ;  /* 0x20000018ff057230 */ /* 0x004fca0000004100 */
[----:B------:R-:W-:-:S04]  /*26f0*/  FMUL R5, R5, R90 ;  /* 0x0000005a05057220 */ /* 0x000fc80000400000 */
[----:B------:R-:W-:-:S05]  /*2700*/  FFMA R5, R26, R23, R5 ;  /* 0x000000171a057223 */ /* 0x000fca0000000005 */
[----:B------:R-:W-:-:S05]  /*2710*/  F2FP.F16.F32.PACK_AB R5, RZ, R5 ;  /* 0x00000005ff05723e */ /* 0x000fca00000000ff */
[----:B------:R0:W-:Y:S01]  /*2720*/  @P2 STG.E.U16 desc[UR38][R12.64], R5 ;  /* 0x000000050c002986 */ /* 0x0001e2000c101526 */
[----:B------:R-:W-:Y:S05]  /*2730*/  @!P0 BRA `(.L_x_39) ;  /* 0x0000000000048947 */ /* 0x000fea0003800000 */
[----:B------:R2:W5:Y:S02]  /*2740*/  LDG.E.LTC128B.U16 R24, desc[UR38][R8.64+0x2] ;  /* 0x0000022608187981 */ /* 0x000564000c1e1520 */
.L_x_39:
[----:B------:R-:W-:Y:S05]  /*2750*/  BSYNC B1 ;  /* 0x0000000000017941 */ /* 0x000fea0003800000 */
.L_x_38:
[----:B0----5:R-:W-:Y:S01]  /*2760*/  HADD2.F32 R5, -RZ, R24.H0_H0 ;  /* 0x20000018ff057230 */ /* 0x021fe20000004100 */
[----:B------:R-:W-:Y:S01]  /*2770*/  ISETP.GT.AND P1, PT, R4, 0x8, PT ;  /* 0x000000080400780c */ /* 0x000fe20003f24270 */
[----:B------:R-:W-:Y:S03]  /*2780*/  BSSY B1, `(.L_x_40) ;  /* 0x0000008000017945 */ /* 0x000fe60003800000 */
[----:B------:R-:W-:Y:S01]  /*2790*/  FMUL R14, R5, R90 ;  /* 0x0000005a050e7220 */ /* 0x000fe20000400000 */
[----:B------:R-:W-:-:S03]  /*27a0*/  ISETP.GT.AND P2, PT, R3, RZ, P1 ;  /* 0x000000ff0300720c */ /* 0x000fc60000f44270 */
[----:B------:R-:W-:-:S05]  /*27b0*/  FFMA R14, R27, R23, R14 ;  /* 0x000000171b0e7223 */ /* 0x000fca000000000e */
[----:B------:R-:W-:-:S05]  /*27c0*/  F2FP.F16.F32.PACK_AB R14, RZ, R14 ;  /* 0x0000000eff0e723e */ /* 0x000fca00000000ff */
[----:B------:R0:W-:Y:S01]  /*27d0*/  @P0 STG.E.U16 desc[UR38][R12.64+0x2], R14 ;  /* 0x0000020e0c000986 */ /* 0x0001e2000c101526 */
[----:B------:R-:W-:Y:S05]  /*27e0*/  @!P2 BRA `(.L_x_41) ;  /* 0x000000000004a947 */ /* 0x000fea0003800000 */
[----:B------:R3:W5:Y:S02]  /*27f0*/  LDG.E.LTC128B.U16 R24, desc[UR38][R6.64+0x10] ;  /* 0x0000102606187981 */ /* 0x000764000c1e1520 */
.L_x_41:
[----:B------:R-:W-:Y:S05]  /*2800*/  BSYNC B1 ;  /* 0x0000000000017941 */ /* 0x000fea0003800000 */
.L_x_40:
[----:B-----5:R-:W-:Y:S01]  /*2810*/  HADD2.F32 R5, -RZ, R24.H0_H0 ;  /* 0x20000018ff057230 */ /* 0x020fe20000004100 */
        /* <DEDUP_REMOVED lines=9> */
.L_x_43:
[----:B------:R-:W-:Y:S05]  /*28b0*/  BSYNC B1 ;  /* 0x0000000000017941 */ /* 0x000fea0003800000 */
.L_x_42:
[----:B----45:R-:W-:Y:S01]  /*28c0*/  HADD2.F32 R5, -RZ, R24.H0_H0 ;  /* 0x20000018ff057230 */ /* 0x030fe20000004100 */
[----:B------:R-:W-:Y:S01]  /*28d0*/  ISETP.GT.AND P1, PT, R3, 0x8, P1 ;  /* 0x000000080300780c */ /* 0x000fe20000f24270 */
[----:B------:R-:W-:Y:S03]  /*28e0*/  BSSY B1, `(.L_x_44) ;  /* 0x0000007000017945 */ /* 0x000fe60003800000 */
[----:B0-----:R-:W-:-:S04]  /*28f0*/  FMUL R14, R5, R90 ;  /* 0x0000005a050e7220 */ /* 0x001fc80000400000 */
[----:B------:R-:W-:-:S05]  /*2900*/  FFMA R14, R29, R23, R14 ;  /* 0x000000171d0e7223 */ /* 0x000fca000000000e */
[----:B------:R-:W-:-:S05]  /*2910*/  F2FP.F16.F32.PACK_AB R14, RZ, R14 ;  /* 0x0000000eff0e723e */ /* 0x000fca00000000ff */
[----:B------:R0:W-:Y:S01]  /*2920*/  @P3 STG.E.U16 desc[UR38][R10.64+0x12], R14 ;  /* 0x0000120e0a003986 */ /* 0x0001e2000c101526 */
[----:B------:R-:W-:Y:S05]  /*2930*/  @!P1 BRA `(.L_x_45) ;  /* 0x0000000000049947 */ /* 0x000fea0003800000 */
[----:B------:R4:W5:Y:S02]  /*2940*/  LDG.E.LTC128B.U16 R24, desc[UR38][R8.64+0x10] ;  /* 0x0000102608187981 */ /* 0x000964000c1e1520 */
.L_x_45:
[----:B------:R-:W-:Y:S05]  /*2950*/  BSYNC B1 ;  /* 0x0000000000017941 */ /* 0x000fea0003800000 */
.L_x_44:
[----:B-----5:R-:W-:Y:S01]  /*2960*/  HADD2.F32 R5, -RZ, R24.H0_H0 ;  /* 0x20000018ff057230 */ /* 0x020fe20000004100 */
[----:B------:R-:W-:Y:S01]  /*2970*/  ISETP.GT.AND P0, PT, R3, 0x8, P0 ;  /* 0x000000080300780c */ /* 0x000fe20000704270 */
[----:B------:R-:W-:Y:S03]  /*2980*/  BSSY B1, `(.L_x_46) ;  /* 0x0000007000017945 */ /* 0x000fe60003800000 */
[----:B------:R-:W-:-:S04]  /*2990*/  FMUL R5, R5, R90 ;  /* 0x0000005a05057220 */ /* 0x000fc80000400000 */
[----:B------:R-:W-:-:S05]  /*29a0*/  FFMA R5, R30, R23, R5 ;  /* 0x000000171e057223 */ /* 0x000fca0000000005 */
[----:B------:R-:W-:-:S05]  /*29b0*/  F2FP.F16.F32.PACK_AB R5, RZ, R5 ;  /* 0x00000005ff05723e */ /* 0x000fca00000000ff */
[----:B------:R0:W-:Y:S01]  /*29c0*/  @P1 STG.E.U16 desc[UR38][R12.64+0x10], R5 ;  /* 0x000010050c001986 */ /* 0x0001e2000c101526 */
[----:B------:R-:W-:Y:S05]  /*29d0*/  @!P0 BRA `(.L_x_47) ;  /* 0x0000000000048947 */ /* 0x000fea0003800000 */
[----:B------:R0:W5:Y:S02]  /*29e0*/  LDG.E.LTC128B.U16 R24, desc[UR38][R8.64+0x12] ;  /* 0x0000122608187981 */ /* 0x000164000c1e1520 */
.L_x_47:
[----:B------:R-:W-:Y:S05]  /*29f0*/  BSYNC B1 ;  /* 0x0000000000017941 */ /* 0x000fea0003800000 */
.L_x_46:
        /* <DEDUP_REMOVED lines=10> */
.L_x_49:
[----:B------:R-:W-:Y:S05]  /*2aa0*/  BSYNC B1 ;  /* 0x0000000000017941 */ /* 0x000fea0003800000 */
.L_x_48:
        /* <DEDUP_REMOVED lines=10> */
.L_x_51:
[----:B------:R-:W-:Y:S05]  /*2b50*/  BSYNC B1 ;  /* 0x0000000000017941 */ /* 0x000fea0003800000 */
.L_x_50:
[----:B0----5:R-:W-:Y:S01]  /*2b60*/  HADD2.F32 R5, -RZ, R24.H0_H0 ;  /* 0x20000018ff057230 */ /* 0x021fe20000004100 */
        /* <DEDUP_REMOVED lines=8> */
.L_x_53:
[----:B------:R-:W-:Y:S05]  /*2bf0*/  BSYNC B1 ;  /* 0x0000000000017941 */ /* 0x000fea0003800000 */
.L_x_52:
        /* <DEDUP_REMOVED lines=9> */
.L_x_55:
[----:B------:R-:W-:Y:S05]  /*2c90*/  BSYNC B1 ;  /* 0x0000000000017941 */ /* 0x000fea0003800000 */
.L_x_54:
        /* <DEDUP_REMOVED lines=10> */
.L_x_57:
[----:B------:R-:W-:Y:S05]  /*2d40*/  BSYNC B1 ;  /* 0x0000000000017941 */ /* 0x000fea0003800000 */
.L_x_56:
        /* <DEDUP_REMOVED lines=10> */
.L_x_59:
[----:B------:R-:W-:Y:S05]  /*2df0*/  BSYNC B1 ;  /* 0x0000000000017941 */ /* 0x000fea0003800000 */
.L_x_58:
        /* <DEDUP_REMOVED lines=9> */
.L_x_61:
[----:B------:R-:W-:Y:S05]  /*2e90*/  BSYNC B1 ;  /* 0x0000000000017941 */ /* 0x000fea0003800000 */
.L_x_60:
        /* <DEDUP_REMOVED lines=9> */
.L_x_63:
[----:B------:R-:W-:Y:S05]  /*2f30*/  BSYNC B1 ;  /* 0x0000000000017941 */ /* 0x000fea0003800000 */
.L_x_62:
        /* <DEDUP_REMOVED lines=10> */
.L_x_65:
[----:B------:R-:W-:Y:S05]  /*2fe0*/  BSYNC B1 ;  /* 0x0000000000017941 */ /* 0x000fea0003800000 */
.L_x_64:
        /* <DEDUP_REMOVED lines=10> */
.L_x_67:
[----:B------:R-:W-:Y:S05]  /*3090*/  BSYNC B1 ;  /* 0x0000000000017941 */ /* 0x000fea0003800000 */
.L_x_66:
        /* <DEDUP_REMOVED lines=9> */
.L_x_69:
[----:B------:R-:W-:Y:S05]  /*3130*/  BSYNC B1 ;  /* 0x0000000000017941 */ /* 0x000fea0003800000 */
.L_x_68:
        /* <DEDUP_REMOVED lines=9> */
.L_x_71:
[----:B------:R-:W-:Y:S05]  /*31d0*/  BSYNC B1 ;  /* 0x0000000000017941 */ /* 0x000fea0003800000 */
.L_x_70:
        /* <DEDUP_REMOVED lines=10> */
.L_x_73:
[----:B------:R-:W-:Y:S05]  /*3280*/  BSYNC B1 ;  /* 0x0000000000017941 */ /* 0x000fea0003800000 */
.L_x_72:
        /* <DEDUP_REMOVED lines=10> */
.L_x_75:
[----:B------:R-:W-:Y:S05]  /*3330*/  BSYNC B1 ;  /* 0x0000000000017941 */ /* 0x000fea0003800000 */
.L_x_74:
        /* <DEDUP_REMOVED lines=9> */
.L_x_77:
[----:B------:R-:W-:Y:S05]  /*33d0*/  BSYNC B1 ;  /* 0x0000000000017941 */ /* 0x000fea0003800000 */
.L_x_76:
        /* <DEDUP_REMOVED lines=9> */
.L_x_79:
[----:B------:R-:W-:Y:S05]  /*3470*/  BSYNC B1 ;  /* 0x0000000000017941 */ /* 0x000fea0003800000 */
.L_x_78:
        /* <DEDUP_REMOVED lines=10> */
.L_x_81:
[----:B------:R-:W-:Y:S05]  /*3520*/  BSYNC B1 ;  /* 0x0000000000017941 */ /* 0x000fea0003800000 */
.L_x_80:
        /* <DEDUP_REMOVED lines=10> */
.L_x_83:
[----:B------:R-:W-:Y:S05]  /*35d0*/  BSYNC B1 ;  /* 0x0000000000017941 */ /* 0x000fea0003800000 */
.L_x_82:
        /* <DEDUP_REMOVED lines=9> */
.L_x_85:
[----:B------:R-:W-:Y:S05]  /*3670*/  BSYNC B1 ;  /* 0x0000000000017941 */ /* 0x000fea0003800000 */
.L_x_84:
        /* <DEDUP_REMOVED lines=9> */
.L_x_87:
[----:B------:R-:W-:Y:S05]  /*3710*/  BSYNC B1 ;  /* 0x0000000000017941 */ /* 0x000fea0003800000 */
.L_x_86:
        /* <DEDUP_REMOVED lines=10> */
.L_x_89:
[----:B------:R-:W-:Y:S05]  /*37c0*/  BSYNC B1 ;  /* 0x0000000000017941 */ /* 0x000fea0003800000 */
.L_x_88:
        /* <DEDUP_REMOVED lines=10> */
.L_x_91:
[----:B------:R-:W-:Y:S05]  /*3870*/  BSYNC B1 ;  /* 0x0000000000017941 */ /* 0x000fea0003800000 */
.L_x_90:
        /* <DEDUP_REMOVED lines=9> */
.L_x_93:
[----:B------:R-:W-:Y:S05]  /*3910*/  BSYNC B1 ;  /* 0x0000000000017941 */ /* 0x000fea0003800000 */
.L_x_92:
        /* <DEDUP_REMOVED lines=9> */
.L_x_95:
[----:B------:R-:W-:Y:S05]  /*39b0*/  BSYNC B1 ;  /* 0x0000000000017941 */ /* 0x000fea0003800000 */
.L_x_94:
        /* <DEDUP_REMOVED lines=10> */
.L_x_97:
[----:B------:R-:W-:Y:S05]  /*3a60*/  BSYNC B1 ;  /* 0x0000000000017941 */ /* 0x000fea0003800000 */
.L_x_96:
        /* <DEDUP_REMOVED lines=10> */
.L_x_99:
[----:B------:R-:W-:Y:S05]  /*3b10*/  BSYNC B1 ;  /* 0x0000000000017941 */ /* 0x000fea0003800000 */
.L_x_98:
        /* <DEDUP_REMOVED lines=9> */
.L_x_101:
[----:B------:R-:W-:Y:S05]  /*3bb0*/  BSYNC B1 ;  /* 0x0000000000017941 */ /* 0x000fea0003800000 */
.L_x_100:
        /* <DEDUP_REMOVED lines=9> */
.L_x_103:
[----:B------:R-:W-:Y:S05]  /*3c50*/  BSYNC B1 ;  /* 0x0000000000017941 */ /* 0x000fea0003800000 */
.L_x_102:
        /* <DEDUP_REMOVED lines=10> */
.L_x_105:
[----:B------:R-:W-:Y:S05]  /*3d00*/  BSYNC B1 ;  /* 0x0000000000017941 */ /* 0x000fea0003800000 */
.L_x_104:
        /* <DEDUP_REMOVED lines=10> */
.L_x_107:
[----:B------:R-:W-:Y:S05]  /*3db0*/  BSYNC B1 ;  /* 0x0000000000017941 */ /* 0x000fea0003800000 */
.L_x_106:
        /* <DEDUP_REMOVED lines=9> */
.L_x_109:
[----:B------:R-:W-:Y:S05]  /*3e50*/  BSYNC B1 ;  /* 0x0000000000017941 */ /* 0x000fea0003800000 */
.L_x_108:
        /* <DEDUP_REMOVED lines=9> */
.L_x_111:
[----:B------:R-:W-:Y:S05]  /*3ef0*/  BSYNC B1 ;  /* 0x0000000000017941 */ /* 0x000fea0003800000 */
.L_x_110:
        /* <DEDUP_REMOVED lines=10> */
.L_x_113:
[----:B------:R-:W-:Y:S05]  /*3fa0*/  BSYNC B1 ;  /* 0x0000000000017941 */ /* 0x000fea0003800000 */
.L_x_112:
        /* <DEDUP_REMOVED lines=10> */
.L_x_115:
[----:B------:R-:W-:Y:S05]  /*4050*/  BSYNC B1 ;  /* 0x0000000000017941 */ /* 0x000fea0003800000 */
.L_x_114:
        /* <DEDUP_REMOVED lines=9> */
.L_x_117:
[----:B------:R-:W-:Y:S05]  /*40f0*/  BSYNC B1 ;  /* 0x0000000000017941 */ /* 0x000fea0003800000 */
.L_x_116:
        /* <DEDUP_REMOVED lines=9> */
.L_x_119:
[----:B------:R-:W-:Y:S05]  /*4190*/  BSYNC B1 ;  /* 0x0000000000017941 */ /* 0x000fea0003800000 */
.L_x_118:
        /* <DEDUP_REMOVED lines=10> */
.L_x_121:
[----:B------:R-:W-:Y:S05]  /*4240*/  BSYNC B1 ;  /* 0x0000000000017941 */ /* 0x000fea0003800000 */
.L_x_120:
        /* <DEDUP_REMOVED lines=10> */
.L_x_123:
[----:B------:R-:W-:Y:S05]  /*42f0*/  BSYNC B1 ;  /* 0x0000000000017941 */ /* 0x000fea0003800000 */
.L_x_122:
        /* <DEDUP_REMOVED lines=9> */
.L_x_125:
[----:B------:R-:W-:Y:S05]  /*4390*/  BSYNC B1 ;  /* 0x0000000000017941 */ /* 0x000fea0003800000 */
.L_x_124:
        /* <DEDUP_REMOVED lines=9> */
.L_x_127:
[----:B------:R-:W-:Y:S05]  /*4430*/  BSYNC B1 ;  /* 0x0000000000017941 */ /* 0x000fea0003800000 */
.L_x_126:
        /* <DEDUP_REMOVED lines=10> */
.L_x_129:
[----:B------:R-:W-:Y:S05]  /*44e0*/  BSYNC B1 ;  /* 0x0000000000017941 */ /* 0x000fea0003800000 */
.L_x_128:
        /* <DEDUP_REMOVED lines=10> */
.L_x_131:
[----:B------:R-:W-:Y:S05]  /*4590*/  BSYNC B1 ;  /* 0x0000000000017941 */ /* 0x000fea0003800000 */
.L_x_130:
        /* <DEDUP_REMOVED lines=9> */
.L_x_133:
[----:B------:R-:W-:Y:S05]  /*4630*/  BSYNC B1 ;  /* 0x0000000000017941 */ /* 0x000fea0003800000 */
.L_x_132:
        /* <DEDUP_REMOVED lines=9> */
.L_x_135:
[----:B------:R-:W-:Y:S05]  /*46d0*/  BSYNC B1 ;  /* 0x0000000000017941 */ /* 0x000fea0003800000 */
.L_x_134:
        /* <DEDUP_REMOVED lines=10> */
.L_x_137:
[----:B------:R-:W-:Y:S05]  /*4780*/  BSYNC B1 ;  /* 0x0000000000017941 */ /* 0x000fea0003800000 */
.L_x_136:
        /* <DEDUP_REMOVED lines=10> */
.L_x_139:
[----:B------:R-:W-:Y:S05]  /*4830*/  BSYNC B1 ;  /* 0x0000000000017941 */ /* 0x000fea0003800000 */
.L_x_138:
        /* <DEDUP_REMOVED lines=9> */
.L_x_141:
[----:B------:R-:W-:Y:S05]  /*48d0*/  BSYNC B1 ;  /* 0x0000000000017941 */ /* 0x000fea0003800000 */
.L_x_140:
        /* <DEDUP_REMOVED lines=9> */
.L_x_143:
[----:B------:R-:W-:Y:S05]  /*4970*/  BSYNC B1 ;  /* 0x0000000000017941 */ /* 0x000fea0003800000 */
.L_x_142:
        /* <DEDUP_REMOVED lines=10> */
.L_x_145:
[----:B------:R-:W-:Y:S05]  /*4a20*/  BSYNC B1 ;  /* 0x0000000000017941 */ /* 0x000fea0003800000 */
.L_x_144:
        /* <DEDUP_REMOVED lines=10> */
.L_x_147:
[----:B------:R-:W-:Y:S05]  /*4ad0*/  BSYNC B1 ;  /* 0x0000000000017941 */ /* 0x000fea0003800000 */
.L_x_146:
        /* <DEDUP_REMOVED lines=9> */
.L_x_149:
[----:B------:R-:W-:Y:S05]  /*4b70*/  BSYNC B1 ;  /* 0x0000000000017941 */ /* 0x000fea0003800000 */
.L_x_148:
        /* <DEDUP_REMOVED lines=9> */
.L_x_151:
[----:B------:R-:W-:Y:S05]  /*4c10*/  BSYNC B1 ;  /* 0x0000000000017941 */ /* 0x000fea0003800000 */
.L_x_150:
        /* <DEDUP_REMOVED lines=10> */
.L_x_153:
[----:B------:R-:W-:Y:S05]  /*4cc0*/  BSYNC B1 ;  /* 0x0000000000017941 */ /* 0x000fea0003800000 */
.L_x_152:
[----:B-----5:R-:W-:Y:S01]  /*4cd0*/  HADD2.F32 R5, -RZ, R24.H0_H0 ;  /* 0x20000018ff057230 */ /* 0x020fe20000004100 */
[----:B------:R-:W-:Y:S01]  /*4ce0*/  ISETP.GT.AND P0, PT, R4, 0x79, PT ;  /* 0x000000790400780c */ /* 0x000fe20003f04270 */
[----:B------:R-:W-:Y:S01]  /*4cf0*/  @P2 IMAD.MOV.U32 R4, RZ, RZ, R10 ;  /* 0x000000ffff042224 */ /* 0x000fe200078e000a */
[----:B------:R-:W-:Y:S02]  /*4d00*/  BSSY B1, `(.L_x_154) ;  /* 0x000000a000017945 */ /* 0x000fe40003800000 */
[----:B------:R-:W-:Y:S01]  /*4d10*/  FMUL R5, R5, R90 ;  /* 0x0000005a05057220 */ /* 0x000fe20000400000 */
[----:B------:R-:W-:-:S03]  /*4d20*/  ISETP.GT.AND P3, PT, R3, RZ, P0 ;  /* 0x000000ff0300720c */ /* 0x000fc60000764270 */
[----:B------:R-:W-:-:S05]  /*4d30*/  FFMA R5, R84, R23, R5 ;  /* 0x0000001754057223 */ /* 0x000fca0000000005 */
[----:B------:R-:W-:-:S04]  /*4d40*/  F2FP.F16.F32.PACK_AB R5, RZ, R5 ;  /* 0x00000005ff05723e */ /* 0x000fc800000000ff */
[----:B0-----:R-:W-:Y:S01]  /*4d50*/  PRMT R14, R5, 0x7610, R14 ;  /* 0x00007610050e7816 */ /* 0x001fe2000000000e */
[----:B------:R-:W-:-:S05]  /*4d60*/  @P2 IMAD.MOV.U32 R5, RZ, RZ, R11 ;  /* 0x000000ffff052224 */ /* 0x000fca00078e000b */
[----:B------:R0:W-:Y:S01]  /*4d70*/  @P2 STG.E.U16 desc[UR38][R4.64+0xf0], R14 ;  /* 0x0000f00e04002986 */ /* 0x0001e2000c101526 */
[----:B------:R-:W-:Y:S05]  /*4d80*/  @!P3 BRA `(.L_x_155) ;  /* 0x000000000004b947 */ /* 0x000fea0003800000 */
[----:B------:R0:W5:Y:S02]  /*4d90*/  LDG.E.LTC128B.U16 R24, desc[UR38][R6.64+0xf2] ;  /* 0x0000f22606187981 */ /* 0x000164000c1e1520 */
.L_x_155:
[----:B------:R-:W-:Y:S05]  /*4da0*/  BSYNC B1 ;  /* 0x0000000000017941 */ /* 0x000fea0003800000 */
.L_x_154:
        /* <DEDUP_REMOVED lines=9> */
.L_x_157:
[----:B------:R-:W-:Y:S05]  /*4e40*/  BSYNC B1 ;  /* 0x0000000000017941 */ /* 0x000fea0003800000 */
.L_x_156:
[----:B-----5:R-:W-:Y:S01]  /*4e50*/  HADD2.F32 R5, -RZ, R24.H0_H0 ;  /* 0x20000018ff057230 */ /* 0x020fe20000004100 */
[----:B------:R-:W-:Y:S01]  /*4e60*/  ISETP.GT.AND P0, PT, R3, 0x8, P0 ;  /* 0x000000080300780c */ /* 0x000fe20000704270 */
[----:B0-----:R-:W-:Y:S01]  /*4e70*/  @P1 IMAD.MOV.U32 R4, RZ, RZ, R12 ;  /* 0x000000ffff041224 */ /* 0x001fe200078e000c */
[----:B------:R-:W-:Y:S02]  /*4e80*/  BSSY B1, `(.L_x_158) ;  /* 0x0000009000017945 */ /* 0x000fe40003800000 */
[----:B------:R-:W-:-:S04]  /*4e90*/  FMUL R5, R5, R90 ;  /* 0x0000005a05057220 */ /* 0x000fc80000400000 */
[----:B------:R-:W-:-:S05]  /*4ea0*/  FFMA R5, R86, R23, R5 ;  /* 0x0000001756057223 */ /* 0x000fca0000000005 */
[----:B------:R-:W-:-:S04]  /*4eb0*/  F2FP.F16.F32.PACK_AB R5, RZ, R5 ;  /* 0x00000005ff05723e */ /* 0x000fc800000000ff */
[----:B-1-3--:R-:W-:Y:S01]  /*4ec0*/  PRMT R6, R5, 0x7610, R6 ;  /* 0x0000761005067816 */ /* 0x00afe20000000006 */
[----:B------:R-:W-:-:S05]  /*4ed0*/  @P1 IMAD.MOV.U32 R5, RZ, RZ, R13 ;  /* 0x000000ffff051224 */ /* 0x000fca00078e000d */
[----:B------:R0:W-:Y:S01]  /*4ee0*/  @P1 STG.E.U16 desc[UR38][R4.64+0xf0], R6 ;  /* 0x0000f00604001986 */ /* 0x0001e2000c101526 */
[----:B------:R-:W-:Y:S05]  /*4ef0*/  @!P0 BRA `(.L_x_159) ;  /* 0x0000000000048947 */ /* 0x000fea0003800000 */
[----:B------:R1:W5:Y:S02]  /*4f00*/  LDG.E.LTC128B.U16 R24, desc[UR38][R8.64+0xf2] ;  /* 0x0000f22608187981 */ /* 0x000364000c1e1520 */
.L_x_159:
[----:B------:R-:W-:Y:S05]  /*4f10*/  BSYNC B1 ;  /* 0x0000000000017941 */ /* 0x000fea0003800000 */
.L_x_158:
[----:B------:R-:W-:Y:S05]  /*4f20*/  @!P0 BRA `(.L_x_160) ;  /* 0x0000001000e88947 */ /* 0x000fea0003800000 */
[----:B-----5:R-:W-:-:S05]  /*4f30*/  HADD2.F32 R3, -RZ, R24.H0_H0 ;  /* 0x20000018ff037230 */ /* 0x020fca0000004100 */
[----:B0-----:R-:W-:-:S04]  /*4f40*/  FMUL R4, R3, R90 ;  /* 0x0000005a03047220 */ /* 0x001fc80000400000 */
[----:B------:R-:W-:-:S05]  /*4f50*/  FFMA R4, R87, R23, R4 ;  /* 0x0000001757047223 */ /* 0x000fca0000000004 */
[----:B------:R-:W-:-:S05]  /*4f60*/  F2FP.F16.F32.PACK_AB R4, RZ, R4 ;  /* 0x00000004ff04723e */ /* 0x000fca00000000ff */
[----:B------:R3:W-:Y:S01]  /*4f70*/  STG.E.U16 desc[UR38][R12.64+0xf2], R4 ;  /* 0x0000f2040c007986 */ /* 0x0007e2000c101526 */
[----:B------:R-:W-:Y:S05]  /*4f80*/  BRA `(.L_x_160) ;  /* 0x0000001000d07947 */ /* 0x000fea0003800000 */
.L_x_35:
[----:B------:R-:W-:Y:S01]  /*4f90*/  ISETP.GT.AND P3, PT, R4, 0x1, PT ;  /* 0x000000010400780c */ /* 0x000fe20003f64270 */
[----:B------:R-:W-:Y:S01]  /*4fa0*/  ULDC.64 UR4, c[0x0][0x5c0] ;  /* 0x0001700000047ab9 */ /* 0x000fe20000000a00 */
[-C--:B------:R-:W-:Y:S01]  /*4fb0*/  FMUL R24, R24, R23.reuse ;  /* 0x0000001718187220 */ /* 0x080fe20000400000 */
[----:B------:R-:W-:Y:S01]  /*4fc0*/  LEA R6, P4, R106, UR4, 0x1 ;  /* 0x000000046a067c11 */ /* 0x000fe2000f8808ff */
[-C--:B------:R-:W-:Y:S01]  /*4fd0*/  FMUL R25, R25, R23.reuse ;  /* 0x0000001719197220 */ /* 0x080fe20000400000 */
[----:B------:R-:W-:Y:S01]  /*4fe0*/  ISETP.GT.AND P0, PT, R3, RZ, P3 ;  /* 0x000000ff0300720c */ /* 0x000fe20001f04270 */
[-C--:B------:R-:W-:Y:S01]  /*4ff0*/  FMUL R26, R26, R23.reuse ;  /* 0x000000171a1a7220 */ /* 0x080fe20000400000 */
[----:B------:R-:W-:Y:S01]  /*5000*/  F2FP.F16.F32.PACK_AB R24, RZ, R24 ;  /* 0x00000018ff18723e */ /* 0x000fe200000000ff */
[-C--:B------:R-:W-:Y:S01]  /*5010*/  FMUL R27, R27, R23.reuse ;  /* 0x000000171b1b7220 */ /* 0x080fe20000400000 */
[----:B------:R-:W-:Y:S01]  /*5020*/  LEA.HI.X R7, R106, UR5, R103, 0x1, P4 ;  /* 0x000000056a077c11 */ /* 0x000fe2000a0f0c67 */
[----:B------:R-:W-:Y:S01]  /*5030*/  FMUL R28, R28, R23 ;  /* 0x000000171c1c7220 */ /* 0x000fe20000400000 */
[----:B------:R-:W-:Y:S01]  /*5040*/  F2FP.F16.F32.PACK_AB R25, RZ, R25 ;  /* 0x00000019ff19723e */ /* 0x000fe200000000ff */
[-C--:B------:R-:W-:Y:S01]  /*5050*/  FMUL R29, R29, R23.reuse ;  /* 0x000000171d1d7220 */ /* 0x080fe20000400000 */
[----:B------:R-:W-:Y:S01]  /*5060*/  ISETP.GT.AND P2, PT, R3, 0x8, P2 ;  /* 0x000000080300780c */ /* 0x000fe20001744270 */
[----:B------:R-:W-:Y:S01]  /*5070*/  @P1 STG.E.U16 desc[UR38][R6.64], R24 ;  /* 0x0000001806001986 */ /* 0x000fe2000c101526 */
[----:B------:R-:W-:Y:S01]  /*5080*/  ISETP.GT.AND P1, PT, R4, 0x8, PT ;  /* 0x000000080400780c */ /* 0x000fe20003f24270 */
[-C--:B------:R-:W-:Y:S01]  /*5090*/  FMUL R30, R30, R23.reuse ;  /* 0x000000171e1e7220 */ /* 0x080fe20000400000 */
[C---:B------:R-:W-:Y:S01]  /*50a0*/  SHF.L.U64.HI R5, R91.reuse, 0x1, R92 ;  /* 0x000000015b057819 */ /* 0x040fe2000001025c */
[----:B------:R-:W-:Y:S01]  /*50b0*/  @P0 STG.E.U16 desc[UR38][R6.64+0x2], R25 ;  /* 0x0000021906000986 */ /* 0x000fe2000c101526 */
[----:B------:R-:W-:Y:S01]  /*50c0*/  LEA R8, P5, R91, R6, 0x1 ;  /* 0x000000065b087211 */ /* 0x000fe200078a08ff */
[-C--:B------:R-:W-:Y:S01]  /*50d0*/  FMUL R31, R31, R23.reuse ;  /* 0x000000171f1f7220 */ /* 0x080fe20000400000 */
[----:B------:R-:W-:Y:S01]  /*50e0*/  ISETP.GT.AND P3, PT, R3, 0x8, P3 ;  /* 0x000000080300780c */ /* 0x000fe20001f64270 */
[-C--:B------:R-:W-:Y:S01]  /*50f0*/  FMUL R32, R32, R23.reuse ;  /* 0x0000001720207220 */ /* 0x080fe20000400000 */
[----:B------:R-:W-:Y:S01]  /*5100*/  ISETP.GT.AND P0, PT, R4, 0x9, PT ;  /* 0x000000090400780c */ /* 0x000fe20003f04270 */
[----:B------:R-:W-:Y:S01]  /*5110*/  IMAD.X R9, R5, 0x1, R7, P5 ;  /* 0x0000000105097824 */ /* 0x000fe200028e0607 */
[----:B------:R-:W-:Y:S01]  /*5120*/  ISETP.GT.AND P4, PT, R3, RZ, P1 ;  /* 0x000000ff0300720c */ /* 0x000fe20000f84270 */
[-C--:B------:R-:W-:Y:S01]  /*5130*/  FMUL R33, R33, R23.reuse ;  /* 0x0000001721217220 */ /* 0x080fe20000400000 */
[----:B------:R-:W-:Y:S01]  /*5140*/  F2FP.F16.F32.PACK_AB R26, RZ, R26 ;  /* 0x0000001aff1a723e */ /* 0x000fe200000000ff */
[-C--:B------:R-:W-:Y:S01]  /*5150*/  FMUL R34, R34, R23.reuse ;  /* 0x0000001722227220 */ /* 0x080fe20000400000 */
[----:B------:R-:W-:Y:S01]  /*5160*/  ISETP.GT.AND P5, PT, R3, RZ, P0 ;  /* 0x000000ff0300720c */ /* 0x000fe200007a4270 */
[----:B------:R-:W-:Y:S01]  /*5170*/  FMUL R35, R35, R23 ;  /* 0x0000001723237220 */ /* 0x000fe20000400000 */
[----:B------:R-:W-:Y:S01]  /*5180*/  F2FP.F16.F32.PACK_AB R27, RZ, R27 ;  /* 0x0000001bff1b723e */ /* 0x000fe200000000ff */
[----:B------:R-:W-:Y:S01]  /*5190*/  @P2 STG.E.U16 desc[UR38][R8.64], R26 ;  /* 0x0000001a08002986 */ /* 0x000fe2000c101526 */
[----:B------:R-:W-:Y:S01]  /*51a0*/  F2FP.F16.F32.PACK_AB R28, RZ, R28 ;  /* 0x0000001cff1c723e */ /* 0x000fe200000000ff */
[-C--:B------:R-:W-:Y:S01]  /*51b0*/  FMUL R36, R36, R23.reuse ;  /* 0x0000001724247220 */ /* 0x080fe20000400000 */
[----:B------:R-:W-:Y:S01]  /*51c0*/  ISETP.GT.AND P2, PT, R3, 0x8, P1 ;  /* 0x000000080300780c */ /* 0x000fe20000f44270 */
[----:B------:R-:W-:Y:S01]  /*51d0*/  @P3 STG.E.U16 desc[UR38][R8.64+0x2], R27 ;  /* 0x0000021b08003986 */ /* 0x000fe2000c101526 */
[----:B------:R-:W-:Y:S01]  /*51e0*/  ISETP.GT.AND P1, PT, R4, 0x10, PT ;  /* 0x000000100400780c */ /* 0x000fe20003f24270 */
[----:B------:R-:W-:Y:S01]  /*51f0*/  FMUL R37, R37, R23 ;  /* 0x0000001725257220 */ /* 0x000fe20000400000 */
[----:B------:R-:W-:Y:S01]  /*5200*/  F2FP.F16.F32.PACK_AB R29, RZ, R29 ;  /* 0x0000001dff1d723e */ /* 0x000fe200000000ff */
[----:B------:R-:W-:Y:S01]  /*5210*/  @P4 STG.E.U16 desc[UR38][R6.64+0x10], R28 ;  /* 0x0000101c06004986 */ /* 0x000fe2000c101526 */
[C---:B------:R-:W-:Y:S01]  /*5220*/  ISETP.GT.AND P3, PT, R3.reuse, 0x8, P0 ;  /* 0x000000080300780c */ /* 0x040fe20000764270 */
[-C--:B------:R-:W-:Y:S01]  /*5230*/  FMUL R38, R38, R23.reuse ;  /* 0x0000001726267220 */ /* 0x080fe20000400000 */
[----:B------:R-:W-:Y:S01]  /*5240*/  ISETP.GT.AND P0, PT, R4, 0x11, PT ;  /* 0x000000110400780c */ /* 0x000fe20003f04270 */
[----:B------:R-:W-:Y:S01]  /*5250*/  @P5 STG.E.U16 desc[UR38][R6.64+0x12], R29 ;  /* 0x0000121d06005986 */ /* 0x000fe2000c101526 */
        /* <DEDUP_REMOVED lines=161> */
[----:B------:R-:W-:Y:S01]  /*5c70*/  FMUL R87, R87, R23 ;  /* 0x0000001757577220 */ /* 0x000fe20000400000 */
[----:B------:R-:W-:-:S02]  /*5c80*/  F2FP.F16.F32.PACK_AB R62, RZ, R62 ;  /* 0x0000003eff3e723e */ /* 0x000fc400000000ff */
[C---:B------:R-:W-:Y:S02]  /*5c90*/  ISETP.GT.AND P5, PT, R3.reuse, RZ, P0 ;  /* 0x000000ff0300720c */ /* 0x040fe400007a4270 */
[----:B------:R-:W-:Y:S01]  /*5ca0*/  F2FP.F16.F32.PACK_AB R63, RZ, R63 ;  /* 0x0000003fff3f723e */ /* 0x000fe200000000ff */
[----:B------:R-:W-:Y:S01]  /*5cb0*/  @P2 STG.E.U16 desc[UR38][R8.64+0x90], R62 ;  /* 0x0000903e08002986 */ /* 0x000fe2000c101526 */
[----:B------:R-:W-:Y:S02]  /*5cc0*/  F2FP.F16.F32.PACK_AB R64, RZ, R64 ;  /* 0x00000040ff40723e */ /* 0x000fe400000000ff */
[C---:B------:R-:W-:Y:S01]  /*5cd0*/  ISETP.GT.AND P2, PT, R3.reuse, 0x8, P1 ;  /* 0x000000080300780c */ /* 0x040fe20000f44270 */
[----:B------:R-:W-:Y:S01]  /*5ce0*/  @P3 STG.E.U16 desc[UR38][R8.64+0x92], R63 ;  /* 0x0000923f08003986 */ /* 0x000fe2000c101526 */
[----:B------:R-:W-:Y:S02]  /*5cf0*/  ISETP.GT.AND P1, PT, R4, 0x58, PT ;  /* 0x000000580400780c */ /* 0x000fe40003f24270 */
[----:B------:R-:W-:Y:S01]  /*5d00*/  F2FP.F16.F32.PACK_AB R65, RZ, R65 ;  /* 0x00000041ff41723e */ /* 0x000fe200000000ff */
[----:B------:R-:W-:Y:S01]  /*5d10*/  @P4 STG.E.U16 desc[UR38][R6.64+0xa0], R64 ;  /* 0x0000a04006004986 */ /* 0x000fe2000c101526 */
[----:B------:R-:W-:-:S02]  /*5d20*/  ISETP.GT.AND P3, PT, R3, 0x8, P0 ;  /* 0x000000080300780c */ /* 0x000fc40000764270 */
[----:B------:R-:W-:Y:S01]  /*5d30*/  ISETP.GT.AND P0, PT, R4, 0x59, PT ;  /* 0x000000590400780c */ /* 0x000fe20003f04270 */
[----:B------:R-:W-:Y:S01]  /*5d40*/  @P5 STG.E.U16 desc[UR38][R6.64+0xa2], R65 ;  /* 0x0000a24106005986 */ /* 0x000fe2000c101526 */
[C---:B------:R-:W-:Y:S02]  /*5d50*/  ISETP.GT.AND P4, PT, R3.reuse, RZ, P1 ;  /* 0x000000ff0300720c */ /* 0x040fe40000f84270 */
[----:B------:R-:W-:Y:S02]  /*5d60*/  F2FP.F16.F32.PACK_AB R66, RZ, R66 ;  /* 0x00000042ff42723e */ /* 0x000fe400000000ff */
[----:B------:R-:W-:Y:S02]  /*5d70*/  ISETP.GT.AND P5, PT, R3, RZ, P0 ;  /* 0x000000ff0300720c */ /* 0x000fe400007a4270 */
[----:B------:R-:W-:Y:S01]  /*5d80*/  F2FP.F16.F32.PACK_AB R67, RZ, R67 ;  /* 0x00000043ff43723e */ /* 0x000fe200000000ff */
[----:B------:R-:W-:Y:S01]  /*5d90*/  @P2 STG.E.U16 desc[UR38][R8.64+0xa0], R66 ;  /* 0x0000a04208002986 */ /* 0x000fe2000c101526 */
[----:B------:R-:W-:-:S02]  /*5da0*/  F2FP.F16.F32.PACK_AB R68, RZ, R68 ;  /* 0x00000044ff44723e */ /* 0x000fc400000000ff */
[C---:B------:R-:W-:Y:S01]  /*5db0*/  ISETP.GT.AND P2, PT, R3.reuse, 0x8, P1 ;  /* 0x000000080300780c */ /* 0x040fe20000f44270 */
[----:B------:R-:W-:Y:S01]  /*5dc0*/  @P3 STG.E.U16 desc[UR38][R8.64+0xa2], R67 ;  /* 0x0000a24308003986 */ /* 0x000fe2000c101526 */
[C---:B------:R-:W-:Y:S02]  /*5dd0*/  ISETP.GT.AND P1, PT, R4.reuse, 0x60, PT ;  /* 0x000000600400780c */ /* 0x040fe40003f24270 */
[----:B------:R-:W-:Y:S01]  /*5de0*/  F2FP.F16.F32.PACK_AB R69, RZ, R69 ;  /* 0x00000045ff45723e */ /* 0x000fe200000000ff */
[----:B------:R-:W-:Y:S01]  /*5df0*/  @P4 STG.E.U16 desc[UR38][R6.64+0xb0], R68 ;  /* 0x0000b04406004986 */ /* 0x000fe2000c101526 */
[C---:B------:R-:W-:Y:S02]  /*5e00*/  ISETP.GT.AND P3, PT, R3.reuse, 0x8, P0 ;  /* 0x000000080300780c */ /* 0x040fe40000764270 */
[----:B------:R-:W-:Y:S01]  /*5e10*/  ISETP.GT.AND P0, PT, R4, 0x61, PT ;  /* 0x000000610400780c */ /* 0x000fe20003f04270 */
[----:B------:R-:W-:Y:S01]  /*5e20*/  @P5 STG.E.U16 desc[UR38][R6.64+0xb2], R69 ;  /* 0x0000b24506005986 */ /* 0x000fe2000c101526 */
[----:B------:R-:W-:-:S02]  /*5e30*/  ISETP.GT.AND P4, PT, R3, RZ, P1 ;  /* 0x000000ff0300720c */ /* 0x000fc40000f84270 */
[C---:B------:R-:W-:Y:S02]  /*5e40*/  ISETP.GT.AND P5, PT, R3.reuse, RZ, P0 ;  /* 0x000000ff0300720c */ /* 0x040fe400007a4270 */
[----:B------:R-:W-:Y:S02]  /*5e50*/  F2FP.F16.F32.PACK_AB R70, RZ, R70 ;  /* 0x00000046ff46723e */ /* 0x000fe400000000ff */
[----:B------:R-:W-:Y:S02]  /*5e60*/  F2FP.F16.F32.PACK_AB R71, RZ, R71 ;  /* 0x00000047ff47723e */ /* 0x000fe400000000ff */
[----:B------:R-:W-:Y:S01]  /*5e70*/  F2FP.F16.F32.PACK_AB R72, RZ, R72 ;  /* 0x00000048ff48723e */ /* 0x000fe200000000ff */
[----:B------:R-:W-:Y:S01]  /*5e80*/  @P2 STG.E.U16 desc[UR38][R8.64+0xb0], R70 ;  /* 0x0000b04608002986 */ /* 0x000fe2000c101526 */
[----:B------:R-:W-:Y:S02]  /*5e90*/  F2FP.F16.F32.PACK_AB R73, RZ, R73 ;  /* 0x00000049ff49723e */ /* 0x000fe400000000ff */
[C---:B------:R-:W-:Y:S01]  /*5ea0*/  ISETP.GT.AND P1, PT, R3.reuse, 0x8, P1 ;  /* 0x000000080300780c */ /* 0x040fe20000f24270 */
[----:B------:R-:W-:Y:S01]  /*5eb0*/  @P3 STG.E.U16 desc[UR38][R8.64+0xb2], R71 ;  /* 0x0000b24708003986 */ /* 0x000fe2000c101526 */
[----:B------:R-:W-:-:S02]  /*5ec0*/  ISETP.GT.AND P2, PT, R3, 0x8, P0 ;  /* 0x000000080300780c */ /* 0x000fc40000744270 */
[C---:B------:R-:W-:Y:S01]  /*5ed0*/  ISETP.GT.AND P0, PT, R4.reuse, 0x69, PT ;  /* 0x000000690400780c */ /* 0x040fe20003f04270 */
[----:B------:R-:W-:Y:S01]  /*5ee0*/  @P4 STG.E.U16 desc[UR38][R6.64+0xc0], R72 ;  /* 0x0000c04806004986 */ /* 0x000fe2000c101526 */
[----:B------:R-:W-:Y:S02]  /*5ef0*/  ISETP.GT.AND P4, PT, R4, 0x68, PT ;  /* 0x000000680400780c */ /* 0x000fe40003f84270 */
[----:B------:R-:W-:Y:S01]  /*5f00*/  F2FP.F16.F32.PACK_AB R74, RZ, R74 ;  /* 0x0000004aff4a723e */ /* 0x000fe200000000ff */
[----:B------:R-:W-:Y:S01]  /*5f10*/  @P5 STG.E.U16 desc[UR38][R6.64+0xc2], R73 ;  /* 0x0000c24906005986 */ /* 0x000fe2000c101526 */
[C---:B------:R-:W-:Y:S02]  /*5f20*/  ISETP.GT.AND P5, PT, R3.reuse, RZ, P4 ;  /* 0x000000ff0300720c */ /* 0x040fe400027a4270 */
[----:B------:R-:W-:Y:S01]  /*5f30*/  ISETP.GT.AND P3, PT, R3, RZ, P0 ;  /* 0x000000ff0300720c */ /* 0x000fe20000764270 */
[----:B------:R-:W-:Y:S01]  /*5f40*/  @P1 STG.E.U16 desc[UR38][R8.64+0xc0], R74 ;  /* 0x0000c04a08001986 */ /* 0x000fe2000c101526 */
[----:B------:R-:W-:-:S02]  /*5f50*/  F2FP.F16.F32.PACK_AB R75, RZ, R75 ;  /* 0x0000004bff4b723e */ /* 0x000fc400000000ff */
[----:B------:R-:W-:Y:S02]  /*5f60*/  F2FP.F16.F32.PACK_AB R76, RZ, R76 ;  /* 0x0000004cff4c723e */ /* 0x000fe400000000ff */
[C---:B------:R-:W-:Y:S01]  /*5f70*/  ISETP.GT.AND P4, PT, R3.reuse, 0x8, P4 ;  /* 0x000000080300780c */ /* 0x040fe20002784270 */
[----:B------:R-:W-:Y:S01]  /*5f80*/  @P2 STG.E.U16 desc[UR38][R8.64+0xc2], R75 ;  /* 0x0000c24b08002986 */ /* 0x000fe2000c101526 */
[----:B------:R-:W-:Y:S02]  /*5f90*/  F2FP.F16.F32.PACK_AB R77, RZ, R77 ;  /* 0x0000004dff4d723e */ /* 0x000fe400000000ff */
[C---:B------:R-:W-:Y:S01]  /*5fa0*/  ISETP.GT.AND P2, PT, R4.reuse, 0x71, PT ;  /* 0x000000710400780c */ /* 0x040fe20003f44270 */
[----:B------:R-:W-:Y:S01]  /*5fb0*/  @P5 STG.E.U16 desc[UR38][R6.64+0xd0], R76 ;  /* 0x0000d04c06005986 */ /* 0x000fe2000c101526 */
[----:B------:R-:W-:Y:S02]  /*5fc0*/  ISETP.GT.AND P5, PT, R3, 0x8, P0 ;  /* 0x000000080300780c */ /* 0x000fe400007a4270 */
[C---:B------:R-:W-:Y:S01]  /*5fd0*/  ISETP.GT.AND P1, PT, R4.reuse, 0x78, PT ;  /* 0x000000780400780c */ /* 0x040fe20003f24270 */
[----:B------:R-:W-:Y:S01]  /*5fe0*/  @P3 STG.E.U16 desc[UR38][R6.64+0xd2], R77 ;  /* 0x0000d24d06003986 */ /* 0x000fe2000c101526 */
[----:B------:R-:W-:-:S02]  /*5ff0*/  ISETP.GT.AND P3, PT, R4, 0x70, PT ;  /* 0x000000700400780c */ /* 0x000fc40003f64270 */
[----:B------:R-:W-:Y:S01]  /*6000*/  ISETP.GT.AND P0, PT, R4, 0x79, PT ;  /* 0x000000790400780c */ /* 0x000fe20003f04270 */
[----:B------:R-:W-:Y:S01]  /*6010*/  @P4 IMAD.MOV.U32 R4, RZ, RZ, R8 ;  /* 0x000000ffff044224 */ /* 0x000fe200078e0008 */
[----:B------:R-:W-:Y:S01]  /*6020*/  F2FP.F16.F32.PACK_AB R78, RZ, R78 ;  /* 0x0000004eff4e723e */ /* 0x000fe200000000ff */
[----:B------:R-:W-:Y:S01]  /*6030*/  @P4 IMAD.MOV.U32 R5, RZ, RZ, R9 ;  /* 0x000000ffff054224 */ /* 0x000fe200078e0009 */
[----:B------:R-:W-:Y:S02]  /*6040*/  F2FP.F16.F32.PACK_AB R79, RZ, R79 ;  /* 0x0000004fff4f723e */ /* 0x000fe400000000ff */
[----:B------:R-:W-:Y:S02]  /*6050*/  F2FP.F16.F32.PACK_AB R80, RZ, R80 ;  /* 0x00000050ff50723e */ /* 0x000fe400000000ff */
[----:B------:R0:W-:Y:S01]  /*6060*/  @P4 STG.E.U16 desc[UR38][R4.64+0xd0], R78 ;  /* 0x0000d04e04004986 */ /* 0x0001e2000c101526 */
[----:B------:R-:W-:Y:S02]  /*6070*/  ISETP.GT.AND P4, PT, R3, RZ, P2 ;  /* 0x000000ff0300720c */ /* 0x000fe40001784270 */
[----:B------:R-:W-:-:S02]  /*6080*/  F2FP.F16.F32.PACK_AB R81, RZ, R81 ;  /* 0x00000051ff51723e */ /* 0x000fc400000000ff */
[----:B------:R-:W-:Y:S02]  /*6090*/  ISETP.GT.AND P2, PT, R3, 0x8, P2 ;  /* 0x000000080300780c */ /* 0x000fe40001744270 */
[----:B------:R-:W-:Y:S02]  /*60a0*/  F2FP.F16.F32.PACK_AB R82, RZ, R82 ;  /* 0x00000052ff52723e */ /* 0x000fe400000000ff */
[----:B------:R-:W-:Y:S02]  /*60b0*/  F2FP.F16.F32.PACK_AB R83, RZ, R83 ;  /* 0x00000053ff53723e */ /* 0x000fe400000000ff */
[----:B------:R-:W-:Y:S01]  /*60c0*/  F2FP.F16.F32.PACK_AB R84, RZ, R84 ;  /* 0x00000054ff54723e */ /* 0x000fe200000000ff */
[----:B0-----:R-:W-:Y:S01]  /*60d0*/  @P5 IMAD.MOV.U32 R4, RZ, RZ, R8 ;  /* 0x000000ffff045224 */ /* 0x001fe200078e0008 */
[----:B------:R-:W-:Y:S01]  /*60e0*/  F2FP.F16.F32.PACK_AB R85, RZ, R85 ;  /* 0x00000055ff55723e */ /* 0x000fe200000000ff */
[----:B------:R-:W-:Y:S01]  /*60f0*/  @P5 IMAD.MOV.U32 R5, RZ, RZ, R9 ;  /* 0x000000ffff055224 */ /* 0x000fe200078e0009 */
[----:B------:R-:W-:-:S02]  /*6100*/  F2FP.F16.F32.PACK_AB R86, RZ, R86 ;  /* 0x00000056ff56723e */ /* 0x000fc400000000ff */
[----:B------:R-:W-:Y:S02]  /*6110*/  F2FP.F16.F32.PACK_AB R87, RZ, R87 ;  /* 0x00000057ff57723e */ /* 0x000fe400000000ff */
[----:B------:R0:W-:Y:S01]  /*6120*/  @P5 STG.E.U16 desc[UR38][R4.64+0xd2], R79 ;  /* 0x0000d24f04005986 */ /* 0x0001e2000c101526 */
[C---:B------:R-:W-:Y:S02]  /*6130*/  ISETP.GT.AND P5, PT, R3.reuse, RZ, P3 ;  /* 0x000000ff0300720c */ /* 0x040fe40001fa4270 */
[----:B------:R-:W-:-:S11]  /*6140*/  ISETP.GT.AND P3, PT, R3, 0x8, P3 ;  /* 0x000000080300780c */ /* 0x000fd60001f64270 */
[----:B0-----:R-:W-:Y:S02]  /*6150*/  @P5 IMAD.MOV.U32 R4, RZ, RZ, R6 ;  /* 0x000000ffff045224 */ /* 0x001fe400078e0006 */
[----:B------:R-:W-:-:S05]  /*6160*/  @P5 IMAD.MOV.U32 R5, RZ, RZ, R7 ;  /* 0x000000ffff055224 */ /* 0x000fca00078e0007 */
[----:B------:R0:W-:Y:S01]  /*6170*/  @P5 STG.E.U16 desc[UR38][R4.64+0xe0], R80 ;  /* 0x0000e05004005986 */ /* 0x0001e2000c101526 */
[C---:B------:R-:W-:Y:S02]  /*6180*/  ISETP.GT.AND P5, PT, R3.reuse, RZ, P0 ;  /* 0x000000ff0300720c */ /* 0x040fe400007a4270 */
[----:B------:R-:W-:Y:S01]  /*6190*/  ISETP.GT.AND P0, PT, R3, 0x8, P0 ;  /* 0x000000080300780c */ /* 0x000fe20000704270 */
[----:B0-----:R-:W-:Y:S02]  /*61a0*/  @P4 IMAD.MOV.U32 R4, RZ, RZ, R6 ;  /* 0x000000ffff044224 */ /* 0x001fe400078e0006 */
[----:B------:R-:W-:-:S05]  /*61b0*/  @P4 IMAD.MOV.U32 R5, RZ, RZ, R7 ;  /* 0x000000ffff054224 */ /* 0x000fca00078e0007 */
[----:B------:R0:W-:Y:S01]  /*61c0*/  @P4 STG.E.U16 desc[UR38][R4.64+0xe2], R81 ;  /* 0x0000e25104004986 */ /* 0x0001e2000c101526 */
[C---:B------:R-:W-:Y:S02]  /*61d0*/  ISETP.GT.AND P4, PT, R3.reuse, RZ, P1 ;  /* 0x000000ff0300720c */ /* 0x040fe40000f84270 */
[----:B------:R-:W-:Y:S01]  /*61e0*/  ISETP.GT.AND P1, PT, R3, 0x8, P1 ;  /* 0x000000080300780c */ /* 0x000fe20000f24270 */
[----:B0-----:R-:W-:Y:S02]  /*61f0*/  @P3 IMAD.MOV.U32 R4, RZ, RZ, R8 ;  /* 0x000000ffff043224 */ /* 0x001fe400078e0008 */
[----:B------:R-:W-:-:S05]  /*6200*/  @P3 IMAD.MOV.U32 R5, RZ, RZ, R9 ;  /* 0x000000ffff053224 */ /* 0x000fca00078e0009 */
[----:B------:R0:W-:Y:S02]  /*6210*/  @P3 STG.E.U16 desc[UR38][R4.64+0xe0], R82 ;  /* 0x0000e05204003986 */ /* 0x0001e4000c101526 */
[----:B0-----:R-:W-:Y:S02]  /*6220*/  @P2 IMAD.MOV.U32 R4, RZ, RZ, R8 ;  /* 0x000000ffff042224 */ /* 0x001fe400078e0008 */
[----:B------:R-:W-:-:S05]  /*6230*/  @P2 IMAD.MOV.U32 R5, RZ, RZ, R9 ;  /* 0x000000ffff052224 */ /* 0x000fca00078e0009 */
[----:B------:R0:W-:Y:S02]  /*6240*/  @P2 STG.E.U16 desc[UR38][R4.64+0xe2], R83 ;  /* 0x0000e25304002986 */ /* 0x0001e4000c101526 */
[----:B0-----:R-:W-:Y:S02]  /*6250*/  @P4 IMAD.MOV.U32 R4, RZ, RZ, R6 ;  /* 0x000000ffff044224 */ /* 0x001fe400078e0006 */
[----:B------:R-:W-:-:S05]  /*6260*/  @P4 IMAD.MOV.U32 R5, RZ, RZ, R7 ;  /* 0x000000ffff054224 */ /* 0x000fca00078e0007 */
[----:B------:R0:W-:Y:S04]  /*6270*/  @P4 STG.E.U16 desc[UR38][R4.64+0xf0], R84 ;  /* 0x0000f05404004986 */ /* 0x0001e8000c101526 */
[----:B------:R1:W-:Y:S01]  /*6280*/  @P5 STG.E.U16 desc[UR38][R6.64+0xf2], R85 ;  /* 0x0000f25506005986 */ /* 0x0003e2000c101526 */
[----:B0-----:R-:W-:Y:S02]  /*6290*/  @P1 IMAD.MOV.U32 R4, RZ, RZ, R8 ;  /* 0x000000ffff041224 */ /* 0x001fe400078e0008 */
[----:B------:R-:W-:-:S05]  /*62a0*/  @P1 IMAD.MOV.U32 R5, RZ, RZ, R9 ;  /* 0x000000ffff051224 */ /* 0x000fca00078e0009 */
[----:B------:R1:W-:Y:S04]  /*62b0*/  @P1 STG.E.U16 desc[UR38][R4.64+0xf0], R86 ;  /* 0x0000f05604001986 */ /* 0x0003e8000c101526 */
[----:B------:R1:W-:Y:S02]  /*62c0*/  @P0 STG.E.U16 desc[UR38][R8.64+0xf2], R87 ;  /* 0x0000f25708000986 */ /* 0x0003e4000c101526 */
.L_x_160:
[----:B------:R-:W-:Y:S05]  /*62d0*/  BSYNC B0 ;  /* 0x0000000000007941 */ /* 0x000fea0003800000 */
.L_x_34:
[----:B------:R-:W-:Y:S01]  /*62e0*/  IADD3 R16, P0, R16, UR36, RZ ;  /* 0x0000002410107c10 */ /* 0x000fe2000ff1e0ff */
[----:B------:R-:W-:Y:S01]  /*62f0*/  ULDC.64 UR4, c[0x0][0x650] ;  /* 0x0001940000047ab9 */ /* 0x000fe20000000a00 */
[----:B------:R-:W-:Y:S01]  /*6300*/  PRMT R3, RZ, 0x7610, R3 ;  /* 0x00007610ff037816 */ /* 0x000fe20000000003 */
[----:B------:R-:W-:Y:S01]  /*6310*/  IMAD.MOV.U32 R100, RZ, RZ, -0x1 ;  /* 0xffffffffff647424 */ /* 0x000fe200078e00ff */
[----:B------:R-:W-:Y:S01]  /*6320*/  IADD3.X R17, R17, UR42, RZ, P0, !PT ;  /* 0x0000002a11117c10 */ /* 0x000fe200087fe4ff */
[----:B------:R-:W-:Y:S01]  /*6330*/  IMAD.MOV.U32 R101, RZ, RZ, -0x1 ;  /* 0xffffffffff657424 */ /* 0x000fe200078e00ff */
[----:B------:R-:W-:-:S04]  /*6340*/  ISETP.GE.U32.AND P0, PT, R16, UR4, PT ;  /* 0x0000000410007c0c */ /* 0x000fc8000bf06070 */
[----:B------:R-:W-:-:S13]  /*6350*/  ISETP.GE.U32.AND.EX P0, PT, R17, UR5, PT, P0 ;  /* 0x0000000511007c0c */ /* 0x000fda000bf06100 */
[----:B------:R-:W-:Y:S05]  /*6360*/  @P0 BRA `(.L_x_161) ;  /* 0x00000004004c0947 */ /* 0x000fea0003800000 */
[----:B------:R-:W0:Y:S01]  /*6370*/  LDC.64 R10, c[0x0][0x628] ;  /* 0x00018a00ff0a7b82 */ /* 0x000e220000000a00 */
[----:B---3--:R-:W3:Y:S01]  /*6380*/  S2R R12, SR_CTAID.X ;  /* 0x00000000000c7919 */ /* 0x008ee20000002500 */
[----:B-12-4-:R-:W-:Y:S02]  /*6390*/  IMAD.MOV.U32 R8, RZ, RZ, R16 ;  /* 0x000000ffff087224 */ /* 0x016fe400078e0010 */
[----:B------:R-:W-:Y:S01]  /*63a0*/  IMAD.MOV.U32 R9, RZ, RZ, R17 ;  /* 0x000000ffff097224 */ /* 0x000fe200078e0011 */
[----:B------:R-:W1:Y:S03]  /*63b0*/  S2R R20, SR_CTAID.Y ;  /* 0x0000000000147919 */ /* 0x000e660000002600 */
[----:B------:R-:W2:Y:S08]  /*63c0*/  LDC R0, c[0x0][0x630] ;  /* 0x00018c00ff007b82 */ /* 0x000eb00000000800 */
[----:B------:R-:W4:Y:S01]  /*63d0*/  LDC.64 R14, c[0x0][0x620] ;  /* 0x00018800ff0e7b82 */ /* 0x000f220000000a00 */
[----:B0-----:R-:W-:-:S04]  /*63e0*/  ISETP.NE.U32.AND P0, PT, R10, RZ, PT ;  /* 0x000000ff0a00720c */ /* 0x001fc80003f05070 */
[----:B------:R-:W-:-:S13]  /*63f0*/  ISETP.NE.AND.EX P0, PT, R11, RZ, PT, P0 ;  /* 0x000000ff0b00720c */ /* 0x000fda0003f05300 */
[----:B-1234-:R-:W-:Y:S05]  /*6400*/  @!P0 BRA `(.L_x_162) ;  /* 0x0000000000288947 */ /* 0x01efea0003800000 */
        /* <DEDUP_REMOVED lines=10> */
.L_x_162:
[-CC-:B------:R-:W-:Y:S01]  /*64b0*/  SHF.R.U64 R101, R8, R0.reuse, R9.reuse ;  /* 0x0000000008657219 */ /* 0x180fe20000001209 */
[----:B------:R-:W0:Y:S01]  /*64c0*/  LDC.64 R26, c[0x0][0x640] ;  /* 0x00019000ff1a7b82 */ /* 0x000e220000000a00 */
[----:B------:R-:W-:Y:S01]  /*64d0*/  SHF.R.U32.HI R0, RZ, R0, R9 ;  /* 0x00000000ff007219 */ /* 0x000fe20000011609 */
[----:B------:R-:W-:Y:S01]  /*64e0*/  ULDC UR4, c[0x0][0x150] ;  /* 0x0000540000047ab9 */ /* 0x000fe20000000800 */
[----:B------:R-:W-:Y:S02]  /*64f0*/  IADD3 R3, P0, RZ, -R101, RZ ;  /* 0x80000065ff037210 */ /* 0x000fe40007f1e0ff */
[----:B------:R-:W-:-:S03]  /*6500*/  I2FP.F32.U32 R7, R12 ;  /* 0x0000000c00077245 */ /* 0x000fc60000201000 */
[----:B------:R-:W1:Y:S01]  /*6510*/  LDC R6, c[0x0][0x618] ;  /* 0x00018600ff067b82 */ /* 0x000e620000000800 */
[----:B------:R-:W-:Y:S02]  /*6520*/  IMAD.X R5, RZ, RZ, ~R0, P0 ;  /* 0x000000ffff057224 */ /* 0x000fe400000e0e00 */
[----:B------:R-:W-:Y:S01]  /*6530*/  FMUL R7, R7, UR4 ;  /* 0x0000000407077c20 */ /* 0x000fe20008400000 */
[----:B------:R-:W-:Y:S01]  /*6540*/  ULDC UR4, c[0x0][0x154] ;  /* 0x0000550000047ab9 */ /* 0x000fe20000000800 */
[-C--:B------:R-:W-:Y:S02]  /*6550*/  IMAD R0, R5, R14.reuse, RZ ;  /* 0x0000000e05007224 */ /* 0x080fe400078e02ff */
[C---:B------:R-:W-:Y:S01]  /*6560*/  IMAD.WIDE.U32 R4, R3.reuse, R14, R16 ;  /* 0x0000000e03047225 */ /* 0x040fe200078e0010 */
[----:B------:R-:W2:Y:S01]  /*6570*/  LDC R8, c[0x0][0x608] ;  /* 0x00018200ff087b82 */ /* 0x000ea20000000800 */
[----:B------:R-:W3:Y:S02]  /*6580*/  F2I.U32.TRUNC.NTZ R7, R7 ;  /* 0x0000000700077305 */ /* 0x000ee4000020f000 */
[----:B------:R-:W-:Y:S01]  /*6590*/  IMAD R3, R3, R15, R0 ;  /* 0x0000000f03037224 */ /* 0x000fe200078e0200 */
[----:B------:R-:W-:-:S03]  /*65a0*/  I2FP.F32.U32 R0, R20 ;  /* 0x0000001400007245 */ /* 0x000fc60000201000 */
[----:B------:R-:W-:Y:S01]  /*65b0*/  IMAD.IADD R3, R5, 0x1, R3 ;  /* 0x0000000105037824 */ /* 0x000fe200078e0203 */
[----:B------:R-:W4:Y:S01]  /*65c0*/  LDC R11, c[0x0][0x658] ;  /* 0x00019600ff0b7b82 */ /* 0x000f220000000800 */
[----:B0-----:R-:W-:-:S04]  /*65d0*/  ISETP.NE.U32.AND P0, PT, R26, RZ, PT ;  /* 0x000000ff1a00720c */ /* 0x001fc80003f05070 */
[----:B------:R-:W-:-:S03]  /*65e0*/  ISETP.NE.AND.EX P0, PT, R27, RZ, PT, P0 ;  /* 0x000000ff1b00720c */ /* 0x000fc60003f05300 */
[----:B------:R-:W0:Y:S01]  /*65f0*/  LDC R9, c[0x0][0x144] ;  /* 0x00005100ff097b82 */ /* 0x000e220000000800 */
[-C--:B-1----:R-:W-:Y:S01]  /*6600*/  SHF.R.U64 R10, R4, R6.reuse, R3 ;  /* 0x00000006040a7219 */ /* 0x082fe20000001203 */
[----:B---3--:R-:W-:Y:S01]  /*6610*/  IMAD.MOV R7, RZ, RZ, -R7 ;  /* 0x000000ffff077224 */ /* 0x008fe200078e0a07 */
[----:B------:R-:W-:Y:S01]  /*6620*/  SHF.R.U32.HI R3, RZ, R6, R3 ;  /* 0x00000006ff037219 */ /* 0x000fe20000011603 */
[----:B------:R-:W-:-:S04]  /*6630*/  FMUL R6, R0, UR4 ;  /* 0x0000000400067c20 */ /* 0x000fc80008400000 */
[----:B------:R-:W1:Y:S01]  /*6640*/  LDC R21, c[0x0][0x148] ;  /* 0x00005200ff157b82 */ /* 0x000e620000000800 */
[----:B------:R3:W0:Y:S01]  /*6650*/  F2I.U32.TRUNC.NTZ R14, R6 ;  /* 0x00000006000e7305 */ /* 0x000622000020f000 */
[-CC-:B--2---:R-:W-:Y:S02]  /*6660*/  SHF.R.U64 R13, R10, R8.reuse, R3.reuse ;  /* 0x000000080a0d7219 */ /* 0x184fe40000001203 */
[----:B------:R-:W-:-:S04]  /*6670*/  SHF.R.U32.HI R0, RZ, R8, R3 ;  /* 0x00000008ff007219 */ /* 0x000fc80000011603 */
[----:B-----5:R-:W2:Y:S01]  /*6680*/  LDC R24, c[0x0][0x648] ;  /* 0x00019200ff187b82 */ /* 0x020ea20000000800 */
[-CC-:B----4-:R-:W-:Y:S02]  /*6690*/  SHF.R.U64 R15, R13, R11.reuse, R0.reuse ;  /* 0x0000000b0d0f7219 */ /* 0x190fe40000001200 */
[----:B------:R-:W-:-:S03]  /*66a0*/  SHF.R.U32.HI R5, RZ, R11, R0 ;  /* 0x0000000bff057219 */ /* 0x000fc60000011600 */
[----:B------:R-:W-:Y:S02]  /*66b0*/  IMAD.MOV.U32 R4, RZ, RZ, R15 ;  /* 0x000000ffff047224 */ /* 0x000fe400078e000f */
[----:B------:R-:W4:Y:S01]  /*66c0*/  LDC R28, c[0x0][0x638] ;  /* 0x00018e00ff1c7b82 */ /* 0x000f220000000800 */
[----:B0-----:R-:W-:-:S07]  /*66d0*/  IMAD R25, R9, R7, R12 ;  /* 0x0000000709197224 */ /* 0x001fce00078e020c */
[----:B------:R-:W0:Y:S08]  /*66e0*/  LDC R29, c[0x0][0x610] ;  /* 0x00018400ff1d7b82 */ /* 0x000e300000000800 */
[----:B------:R-:W0:Y:S01]  /*66f0*/  LDC R30, c[0x0][0x600] ;  /* 0x00018000ff1e7b82 */ /* 0x000e220000000800 */
[----:B-123--:R-:W-:Y:S05]  /*6700*/  @!P0 BRA `(.L_x_163) ;  /* 0x0000000000288947 */ /* 0x00efea0003800000 */
[----:B------:R-:W1:Y:S02]  /*6710*/  LDC R0, c[0x0][0x64c] ;  /* 0x00019300ff007b82 */ /* 0x000e640000000800 */
[----:B-1----:R-:W-:-:S05]  /*6720*/  IADD3 R3, P0, R15, R0, RZ ;  /* 0x000000000f037210 */ /* 0x002fca0007f1e0ff */
        /* <DEDUP_REMOVED lines=8> */
.L_x_163:
[----:B------:R-:W-:Y:S01]  /*67b0*/  ISETP.NE.AND P0, PT, R2, 0x1, PT ;  /* 0x000000010200780c */ /* 0x000fe20003f05270 */
[----:B------:R-:W-:Y:S01]  /*67c0*/  IMAD.MOV R14, RZ, RZ, -R14 ;  /* 0x000000ffff0e7224 */ /* 0x000fe200078e0a0e */
[----:B------:R-:W-:Y:S02]  /*67d0*/  SHF.R.U64 R3, R4, R24, R5 ;  /* 0x0000001804037219 */ /* 0x000fe40000001205 */
[----:B------:R-:W-:Y:S02]  /*67e0*/  LOP3.LUT R0, R13, R98, RZ, 0xc0, !PT ;  /* 0x000000620d007212 */ /* 0x000fe400078ec0ff */
[----:B------:R-:W-:Y:S01]  /*67f0*/  LOP3.LUT R10, R10, R97, RZ, 0xc0, !PT ;  /* 0x000000610a0a7212 */ /* 0x000fe200078ec0ff */
[----:B------:R-:W-:Y:S02]  /*6800*/  IMAD.MOV R4, RZ, RZ, -R3 ;  /* 0x000000ffff047224 */ /* 0x000fe400078e0a03 */
[----:B------:R-:W-:Y:S02]  /*6810*/  IMAD R0, R93, R3, R0 ;  /* 0x000000035d007224 */ /* 0x000fe400078e0200 */
[----:B----4-:R-:W-:-:S02]  /*6820*/  IMAD R3, R4, R28, R15 ;  /* 0x0000001c04037224 */ /* 0x010fc400078e020f */
[----:B------:R-:W-:Y:S02]  /*6830*/  @P0 IMAD R25, R21, R14, R20 ;  /* 0x0000000e15190224 */ /* 0x000fe400078e0214 */
[----:B0-----:R-:W-:Y:S02]  /*6840*/  IMAD R5, R3, R30, R10 ;  /* 0x0000001e03057224 */ /* 0x001fe400078e020a */
[----:B------:R-:W-:Y:S02]  /*6850*/  IMAD R0, R0, R29, R25 ;  /* 0x0000001d00007224 */ /* 0x000fe400078e0219 */
[----:B------:R-:W-:-:S03]  /*6860*/  IMAD.MOV.U32 R4, RZ, RZ, 0x1 ;  /* 0x00000001ff047424 */ /* 0x000fc600078e00ff */
[----:B------:R-:W-:Y:S02]  /*6870*/  SEL R100, R5, R0, !P0 ;  /* 0x0000000005647207 */ /* 0x000fe40004000000 */
[----:B------:R-:W-:Y:S02]  /*6880*/  PRMT R3, R4, 0x7610, R3 ;  /* 0x0000761004037816 */ /* 0x000fe40000000003 */
[----:B------:R-:W-:-:S07]  /*6890*/  SEL R0, R0, R5, !P0 ;  /* 0x0000000500007207 */ /* 0x000fce0004000000 */
.L_x_161:
[----:B------:R-:W-:Y:S01]  /*68a0*/  UIMAD.WIDE.U32 UR4, UR41, 0x24924925, URZ ;  /* 0x24924925290478a5 */ /* 0x000fe2000f8e003f */
[----:B------:R-:W-:Y:S01]  /*68b0*/  LOP3.LUT P0, RZ, R3, 0xff, RZ, 0xc0, !PT ;  /* 0x000000ff03ff7812 */ /* 0x000fe2000780c0ff */
[----:B------:R-:W-:Y:S02]  /*68c0*/  IMAD.MOV.U32 R103, RZ, RZ, R0 ;  /* 0x000000ffff677224 */ /* 0x000fe400078e0000 */
[----:B------:R-:W-:-:S04]  /*68d0*/  UIADD3 UR4, UR41, -UR5, URZ ;  /* 0x8000000529047290 */ /* 0x000fc8000fffe03f */
[----:B------:R-:W-:-:S04]  /*68e0*/  ULEA.HI UR4, UR4, UR5, URZ, 0x1f ;  /* 0x0000000504047291 */ /* 0x000fc8000f8ff83f */
[----:B------:R-:W-:-:S04]  /*68f0*/  USHF.R.U32.HI UR4, URZ, 0x2, UR4 ;  /* 0x000000023f047899 */ /* 0x000fc80008011604 */
[----:B------:R-:W-:Y:S01]  /*6900*/  UIMAD UR41, UR4, -0x7, UR41 ;  /* 0xfffffff9042978a4 */ /* 0x000fe2000f8e0229 */
[----:B------:R-:W-:Y:S11]  /*6910*/  @P0 BRA `(.L_x_164) ;  /* 0xffffffa800f00947 */ /* 0x000ff6000383ffff */
[----:B------:R-:W-:Y:S05]  /*6920*/  EXIT ;  /* 0x000000000000794d */ /* 0x000fea0003800000 */
.L_x_7:
        /* <DEDUP_REMOVED lines=26> */
.L_x_166:
[----:B------:R-:W0:Y:S01]  /*6ad0*/  LDC.64 R28, c[0x0][0x640] ;  /* 0x00019000ff1c7b82 */ /* 0x000e220000000a00 */
[-CC-:B------:R-:W-:Y:S01]  /*6ae0*/  SHF.R.U64 R21, R14, R8.reuse, R15.reuse ;  /* 0x000000080e157219 */ /* 0x180fe2000000120f */
[----:B------:R-:W-:Y:S01]  /*6af0*/  IMAD.MOV.U32 R31, RZ, RZ, 0x1 ;  /* 0x00000001ff1f7424 */ /* 0x000fe200078e00ff */
[----:B------:R-:W-:Y:S02]  /*6b00*/  SHF.R.U32.HI R7, RZ, R8, R15 ;  /* 0x00000008ff077219 */ /* 0x000fe4000001160f */
[----:B------:R-:W-:-:S03]  /*6b10*/  IADD3 R13, P0, RZ, -R21, RZ ;  /* 0x80000015ff0d7210 */ /* 0x000fc60007f1e0ff */
[----:B------:R-:W1:Y:S02]  /*6b20*/  LDC R12, c[0x0][0x618] ;  /* 0x00018600ff0c7b82 */ /* 0x000e640000000800 */
[----:B------:R-:W-:Y:S02]  /*6b30*/  IMAD.X R7, RZ, RZ, ~R7, P0 ;  /* 0x000000ffff077224 */ /* 0x000fe400000e0e07 */
[----:B------:R-:W-:-:S04]  /*6b40*/  IMAD.WIDE.U32 R10, R13, R24, R16 ;  /* 0x000000180d0a7225 */ /* 0x000fc800078e0010 */
[----:B------:R-:W2:Y:S01]  /*6b50*/  LDC R14, c[0x0][0x608] ;  /* 0x00018200ff0e7b82 */ /* 0x000ea20000000800 */
[----:B------:R-:W-:-:S04]  /*6b60*/  IMAD R8, R7, R24, RZ ;  /* 0x0000001807087224 */ /* 0x000fc800078e02ff */
[----:B------:R-:W-:-:S03]  /*6b70*/  IMAD R7, R13, R25, R8 ;  /* 0x000000190d077224 */ /* 0x000fc600078e0208 */
[----:B------:R-:W3:Y:S01]  /*6b80*/  LDC R26, c[0x0][0x658] ;  /* 0x00019600ff1a7b82 */ /* 0x000ee20000000800 */
[----:B------:R-:W-:Y:S01]  /*6b90*/  IMAD.IADD R7, R11, 0x1, R7 ;  /* 0x000000010b077824 */ /* 0x000fe200078e0207 */
[----:B0-----:R-:W-:Y:S01]  /*6ba0*/  ISETP.NE.U32.AND P0, PT, R28, RZ, PT ;  /* 0x000000ff1c00720c */ /* 0x001fe20003f05070 */
[----:B------:R-:W-:-:S03]  /*6bb0*/  IMAD.MOV.U32 R11, RZ, RZ, -0x1 ;  /* 0xffffffffff0b7424 */ /* 0x000fc600078e00ff */
        /* <DEDUP_REMOVED lines=8> */
[-C--:B---3--:R-:W-:Y:S02]  /*6c40*/  SHF.L.U32 R10, R11, R26.reuse, RZ ;  /* 0x0000001a0b0a7219 */ /* 0x088fe400000006ff */
[--C-:B------:R-:W-:Y:S02]  /*6c50*/  SHF.R.U64 R24, R22, R26, R7.reuse ;  /* 0x0000001a16187219 */ /* 0x100fe40000001207 */
[----:B------:R-:W-:Y:S02]  /*6c60*/  LOP3.LUT R33, RZ, R10, RZ, 0x33, !PT ;  /* 0x0000000aff217212 */ /* 0x000fe400078e33ff */
[----:B------:R-:W-:Y:S01]  /*6c70*/  SHF.R.U32.HI R11, RZ, R26, R7 ;  /* 0x0000001aff0b7219 */ /* 0x000fe20000011607 */
[----:B------:R-:W3:Y:S01]  /*6c80*/  LDC R30, c[0x0][0x610] ;  /* 0x00018400ff1e7b82 */ /* 0x000ee20000000800 */
[----:B------:R-:W-:Y:S01]  /*6c90*/  IMAD.MOV.U32 R10, RZ, RZ, R24 ;  /* 0x000000ffff0a7224 */ /* 0x000fe200078e0018 */
[----:B------:R-:W-:Y:S06]  /*6ca0*/  @!P0 BRA `(.L_x_167) ;  /* 0x0000000000288947 */ /* 0x000fec0003800000 */
        /* <DEDUP_REMOVED lines=10> */
.L_x_167:
[----:B------:R-:W-:Y:S02]  /*6d50*/  ISETP.NE.AND P0, PT, R2, 0x1, PT ;  /* 0x000000010200780c */ /* 0x000fe40003f05270 */
[----:B-1----:R-:W-:Y:S01]  /*6d60*/  SHF.R.U64 R8, R10, R8, R11 ;  /* 0x000000080a087219 */ /* 0x002fe2000000120b */
[----:B0-----:R-:W-:Y:S01]  /*6d70*/  VIADD R11, R25, 0xffffffff ;  /* 0xffffffff190b7836 */ /* 0x001fe20000000000 */
[----:B------:R-:W-:Y:S02]  /*6d80*/  SHF.L.U32 R31, R31, R26, RZ ;  /* 0x0000001a1f1f7219 */ /* 0x000fe400000006ff */
[----:B------:R-:W-:Y:S01]  /*6d90*/  LOP3.LUT R5, R22, R33, RZ, 0xc0, !PT ;  /* 0x0000002116057212 */ /* 0x000fe200078ec0ff */
[----:B------:R-:W-:-:S04]  /*6da0*/  IMAD.MOV R7, RZ, RZ, -R8 ;  /* 0x000000ffff077224 */ /* 0x000fc800078e0a08 */
[----:B------:R-:W-:Y:S02]  /*6db0*/  IMAD R5, R31, R8, R5 ;  /* 0x000000081f057224 */ /* 0x000fe400078e0205 */
[----:B------:R-:W-:Y:S01]  /*6dc0*/  @P0 IMAD R6, R9, R23, R4 ;  /* 0x0000001709060224 */ /* 0x000fe200078e0204 */
[----:B------:R-:W-:Y:S01]  /*6dd0*/  LOP3.LUT R9, R20, R11, RZ, 0xc0, !PT ;  /* 0x0000000b14097212 */ /* 0x000fe200078ec0ff */
[----:B--2---:R-:W-:Y:S02]  /*6de0*/  IMAD R4, R7, R27, R24 ;  /* 0x0000001b07047224 */ /* 0x004fe400078e0218 */
[----:B---3--:R-:W-:Y:S02]  /*6df0*/  IMAD R6, R5, R30, R6 ;  /* 0x0000001e05067224 */ /* 0x008fe400078e0206 */
[----:B------:R-:W-:Y:S02]  /*6e00*/  IMAD R5, R4, R25, R9 ;  /* 0x0000001904057224 */ /* 0x000fe400078e0209 */
[----:B------:R-:W-:-:S02]  /*6e10*/  IMAD.MOV.U32 R8, RZ, RZ, 0x1 ;  /* 0x00000001ff087424 */ /* 0x000fc400078e00ff */
[----:B------:R-:W-:Y:S01]  /*6e20*/  IMAD.MOV.U32 R7, RZ, RZ, R21 ;  /* 0x000000ffff077224 */ /* 0x000fe200078e0015 */
[----:B------:R-:W-:Y:S02]  /*6e30*/  SEL R19, R5, R6, !P0 ;  /* 0x0000000605137207 */ /* 0x000fe40004000000 */
[----:B------:R-:W-:-:S07]  /*6e40*/  SEL R12, R6, R5, !P0 ;  /* 0x00000005060c7207 */ /* 0x000fce0004000000 */
.L_x_165:
[----:B------:R-:W-:-:S08]  /*6e50*/  NOP ;  /* 0x0000000000007918 */ /* 0x000fd00000000000 */
[----:B------:R-:W0:-:S00]  /*6e60*/  USETMAXREG.DEALLOC.CTAPOOL 0x28 ;  /* 0x00000028000079c8 */ /* 0x000e0000080e0500 */
[----:B0-----:R-:W-:-:S13]  /*6e70*/  ISETP.NE.AND P0, PT, R3, RZ, PT ;  /* 0x000000ff0300720c */ /* 0x001fda0003f05270 */
[----:B------:R-:W-:Y:S05]  /*6e80*/  @P0 EXIT ;  /* 0x000000000000094d */ /* 0x000fea0003800000 */
[----:B------:R-:W-:Y:S01]  /*6e90*/  LOP3.LUT P0, RZ, R8, 0xff, RZ, 0xc0, !PT ;  /* 0x000000ff08ff7812 */ /* 0x000fe2000780c0ff */
[----:B------:R-:W-:Y:S02]  /*6ea0*/  IMAD.MOV.U32 R3, RZ, RZ, 0x1 ;  /* 0x00000001ff037424 */ /* 0x000fe400078e00ff */
[----:B------:R-:W-:-:S10]  /*6eb0*/  IMAD.MOV.U32 R13, RZ, RZ, RZ ;  /* 0x000000ffff0d7224 */ /* 0x000fd400078e00ff */
[----:B------:R-:W-:Y:S05]  /*6ec0*/  @!P0 BRA `(.L_x_168) ;  /* 0x0000000c00908947 */ /* 0x000fea0003800000 */
[----:B------:R-:W0:Y:S01]  /*6ed0*/  LDC R3, c[0x0][0x28c] ;  /* 0x0000a300ff037b82 */ /* 0x000e220000000800 */
[----:B------:R-:W-:Y:S01]  /*6ee0*/  UMOV UR7, 0x1 ;  /* 0x0000000100077882 */ /* 0x000fe20000000000 */
[----:B------:R-:W-:Y:S01]  /*6ef0*/  ULDC UR14, c[0x0][0x658] ;  /* 0x00019600000e7ab9 */ /* 0x000fe20000000800 */
[----:B------:R-:W-:Y:S01]  /*6f00*/  UMOV UR6, 0xffffffff ;  /* 0xffffffff00067882 */ /* 0x000fe20000000000 */
[----:B------:R-:W-:Y:S01]  /*6f10*/  BSSY B0, `(.L_x_168) ;  /* 0x00000df000007945 */ /* 0x000fe20003800000 */
[----:B------:R-:W-:Y:S01]  /*6f20*/  USHF.L.U32 UR6, UR6, UR14, URZ ;  /* 0x0000000e06067299 */ /* 0x000fe2000800063f */
[----:B------:R-:W-:Y:S01]  /*6f30*/  IMAD.MOV.U32 R11, RZ, RZ, 0x1 ;  /* 0x00000001ff0b7424 */ /* 0x000fe200078e00ff */
[----:B------:R-:W-:Y:S01]  /*6f40*/  LOP3.LUT R10, R18, 0x2, RZ, 0xfc, !PT ;  /* 0x00000002120a7812 */ /* 0x000fe200078efcff */
[----:B------:R-:W1:Y:S01]  /*6f50*/  S2UR UR5, SR_CgaCtaId ;  /* 0x00000000000579c3 */ /* 0x000e620000008800 */
[----:B------:R-:W-:Y:S01]  /*6f60*/  IMAD.MOV.U32 R13, RZ, RZ, RZ ;  /* 0x000000ffff0d7224 */ /* 0x000fe200078e00ff */
[----:B------:R-:W-:Y:S01]  /*6f70*/  ULDC UR13, c[0x0][0x600] ;  /* 0x00018000000d7ab9 */ /* 0x000fe20000000800 */
[----:B------:R-:W-:Y:S01]  /*6f80*/  UMOV UR23, 0x5 ;  /* 0x0000000500177882 */ /* 0x000fe20000000000 */
[----:B------:R-:W-:-:S02]  /*6f90*/  UIADD3 UR13, UR13, -0x1, URZ ;  /* 0xffffffff0d0d7890 */ /* 0x000fc4000fffe03f */
[----:B------:R-:W-:Y:S02]  /*6fa0*/  USHF.L.U32 UR14, UR7, UR14, URZ ;  /* 0x0000000e070e7299 */ /* 0x000fe4000800063f */
[----:B------:R-:W-:Y:S01]  /*6fb0*/  ULOP3.LUT UR21, URZ, UR6, URZ, 0x33, !UPT ;  /* 0x000000063f157292 */ /* 0x000fe2000f8e333f */
[----:B------:R-:W-:Y:S01]  /*6fc0*/  ULDC.64 UR30, c[0x0][0x198] ;  /* 0x00006600001e7ab9 */ /* 0x000fe20000000a00 */
[----:B0-----:R-:W-:-:S05]  /*6fd0*/  VIADD R3, R3, 0x3f ;  /* 0x0000003f03037836 */ /* 0x001fca0000000000 */
[----:B------:R-:W-:Y:S01]  /*6fe0*/  SHF.R.S32.HI R4, RZ, 0x1f, R3 ;  /* 0x0000001fff047819 */ /* 0x000fe20000011403 */
[----:B-1----:R-:W-:-:S03]  /*6ff0*/  ULOP3.LUT UR4, UR5, 0x1, URZ, 0xc0, !UPT ;  /* 0x0000000105047892 */ /* 0x002fc6000f8ec03f */
[----:B------:R-:W-:Y:S01]  /*7000*/  LEA.HI R4, R4, R3, RZ, 0x6 ;  /* 0x0000000304047211 */ /* 0x000fe200078f30ff */
[----:B------:R-:W-:Y:S01]  /*7010*/  USHF.R.U32.HI UR34, URZ, 0x1, UR5 ;  /* 0x000000013f227899 */ /* 0x000fe20008011605 */
[----:B------:R-:W-:Y:S01]  /*7020*/  IMAD.MOV.U32 R3, RZ, RZ, 0x1 ;  /* 0x00000001ff037424 */ /* 0x000fe200078e00ff */
[----:B------:R-:W-:Y:S01]  /*7030*/  USHF.L.U32 UR15, UR5, 0x5, URZ ;  /* 0x00000005050f7899 */ /* 0x000fe2000800063f */
[----:B------:R-:W-:Y:S01]  /*7040*/  SHF.R.S32.HI R8, RZ, 0x6, R4 ;  /* 0x00000006ff087819 */ /* 0x000fe20000011404 */
[----:B------:R-:W-:Y:S02]  /*7050*/  USHF.L.U32 UR35, UR5, 0xb, URZ ;  /* 0x0000000b05237899 */ /* 0x000fe4000800063f */
[----:B------:R-:W-:Y:S02]  /*7060*/  ULOP3.LUT UR5, UR5, 0xfffffffe, URZ, 0xc0, !UPT ;  /* 0xfffffffe05057892 */ /* 0x000fe4000f8ec03f */
[----:B------:R-:W-:Y:S01]  /*7070*/  UISETP.GT.U32.AND UP0, UPT, UR4, 0xffff, UPT ;  /* 0x0000ffff0400788c */ /* 0x000fe2000bf04070 */
[----:B------:R-:W-:Y:S01]  /*7080*/  VIADD R9, R8, 0x1 ;  /* 0x0000000108097836 */ /* 0x000fe20000000000 */
[----:B------:R-:W-:-:S02]  /*7090*/  USHF.L.U32 UR22, UR7, UR5, URZ ;  /* 0x0000000507167299 */ /* 0x000fc4000800063f */
[----:B------:R-:W-:Y:S02]  /*70a0*/  ULOP3.LUT UR5, UR5, 0x1, URZ, 0xfc, !UPT ;  /* 0x0000000105057892 */ /* 0x000fe4000f8efc3f */
[----:B------:R-:W-:Y:S02]  /*70b0*/  USEL UR4, UR4, 0xffff, !UP0 ;  /* 0x0000ffff04047887 */ /* 0x000fe4000c000000 */
[----:B------:R-:W-:Y:S02]  /*70c0*/  USHF.L.U32 UR5, UR7, UR5, URZ ;  /* 0x0000000507057299 */ /* 0x000fe4000800063f */
[----:B------:R-:W-:Y:S02]  /*70d0*/  ULOP3.LUT UR4, UR4, 0xffff, URZ, 0xc0, !UPT ;  /* 0x0000ffff04047892 */ /* 0x000fe4000f8ec03f */
[----:B------:R-:W-:Y:S02]  /*70e0*/  ULOP3.LUT UR15, UR15, 0x20, URZ, 0xc0, !UPT ;  /* 0x000000200f0f7892 */ /* 0x000fe4000f8ec03f */
[----:B------:R-:W-:-:S02]  /*70f0*/  ULOP3.LUT UR22, UR22, UR5, URZ, 0xfc, !UPT ;  /* 0x0000000516167292 */ /* 0x000fc4000f8efc3f */
[----:B------:R-:W-:-:S12]  /*7100*/  USHF.L.U32 UR23, UR23, UR4, URZ ;  /* 0x0000000417177299 */ /* 0x000fd8000800063f */
.L_x_179:
[----:B------:R-:W-:-:S03]  /*7110*/  UMOV UR4, 0xffffffff ;  /* 0xffffffff00047882 */ /* 0x000fc60000000000 */
[----:B------:R-:W-:Y:S05]  /*7120*/  BRA.DIV UR4, `(.L_x_169) ;  /* 0x00000012044c7947 */ /* 0x000fea000b800000 */
[----:B------:R-:W-:-:S13]  /*7130*/  ELECT P6, URZ, PT ;  /* 0x00000000003f782f */ /* 0x000fda00038c0000 */
.L_x_193:
[----:B------:R-:W-:Y:S04]  /*7140*/  BSSY B1, `(.L_x_170) ;  /* 0x0000047000017945 */ /* 0x000fe80003800000 */
[----:B------:R-:W-:Y:S05]  /*7150*/  @!P6 BRA `(.L_x_171) ;  /* 0x000000040014e947 */ /* 0x000fea0003800000 */
[----:B------:R-:W0:Y:S02]  /*7160*/  LDC R4, c[0x0][0x28c] ;  /* 0x0000a300ff047b82 */ /* 0x000e240000000800 */
[----:B0-----:R-:W-:-:S13]  /*7170*/  ISETP.GE.AND P0, PT, R4, 0x1, PT ;  /* 0x000000010400780c */ /* 0x001fda0003f06270 */
[----:B------:R-:W-:Y:S05]  /*7180*/  @!P0 BRA `(.L_x_171) ;  /* 0x0000000400088947 */ /* 0x000fea0003800000 */
[----:B------:R-:W-:Y:S01]  /*7190*/  LEA R12, R12, UR34, 0x1 ;  /* 0x000000220c0c7c11 */ /* 0x000fe2000f8e08ff */
[----:B------:R-:W-:Y:S02]  /*71a0*/  IMAD.SHL.U32 R19, R19, 0x80, RZ ;  /* 0x0000008013137824 */ /* 0x000fe400078e00ff */
[----:B------:R-:W-:Y:S02]  /*71b0*/  IMAD.MOV.U32 R20, RZ, RZ, RZ ;  /* 0x000000ffff147224 */ /* 0x000fe400078e00ff */
[----:B------:R-:W-:Y:S02]  /*71c0*/  IMAD.U32 R22, RZ, RZ, UR15 ;  /* 0x0000000fff167e24 */ /* 0x000fe4000f8e00ff */
[----:B------:R-:W-:Y:S02]  /*71d0*/  IMAD.MOV.U32 R4, RZ, RZ, R9 ;  /* 0x000000ffff047224 */ /* 0x000fe400078e0009 */
[----:B------:R-:W-:Y:S02]  /*71e0*/  IMAD.MOV.U32 R5, RZ, RZ, R3 ;  /* 0x000000ffff057224 */ /* 0x000fe400078e0003 */
[----:B------:R-:W-:-:S02]  /*71f0*/  IMAD.MOV.U32 R6, RZ, RZ, R13 ;  /* 0x000000ffff067224 */ /* 0x000fc400078e000d */
[----:B------:R-:W-:Y:S02]  /*7200*/  IMAD.SHL.U32 R15, R12, 0x40, RZ ;  /* 0x000000400c0f7824 */ /* 0x000fe400078e00ff */
[----:B------:R-:W-:-:S07]  /*7210*/  VIADD R24, R19, 0x40 ;  /* 0x0000004013187836 */ /* 0x000fce0000000000 */
.L_x_174:
[----:B------:R-:W0:Y:S01]  /*7220*/  S2R R21, SR_CgaCtaId ;  /* 0x0000000000157919 */ /* 0x000e220000008800 */
[----:B------:R-:W-:Y:S02]  /*7230*/  MOV R12, 0x400 ;  /* 0x00000400000c7802 */ /* 0x000fe40000000f00 */
[----:B------:R-:W-:-:S13]  /*7240*/  ISETP.NE.AND P1, PT, R0, RZ, PT ;  /* 0x000000ff0000720c */ /* 0x000fda0003f25270 */
[----:B------:R-:W1:Y:S01]  /*7250*/  @!P1 LDC R14, c[0x0][0x500] ;  /* 0x00014000ff0e9b82 */ /* 0x000e620000000800 */
[----:B0-----:R-:W-:Y:S02]  /*7260*/  LEA R23, R21, R12, 0x18 ;  /* 0x0000000c15177211 */ /* 0x001fe400078ec0ff */
[----:B------:R-:W-:-:S03]  /*7270*/  SHF.L.U32 R12, R5, 0x1f, RZ ;  /* 0x0000001f050c7819 */ /* 0x000fc600000006ff */
[----:B------:R-:W-:-:S04]  /*7280*/  IMAD R21, R6, 0x8, R23 ;  /* 0x0000000806157824 */ /* 0x000fc800078e0217 */
[----:B------:R-:W0:Y:S02]  /*7290*/  SYNCS.PHASECHK.TRANS64.TRYWAIT P0, [R21+URZ+0x38], R12 ;  /* 0x0000380c150075a7 */ /* 0x000e24000800017f */
[----:B01----:R-:W-:Y:S05]  /*72a0*/  @!P0 BRA `(.L_x_172) ;  /* 0x00000010000c8947 */ /* 0x003fea0003800000 */
.L_x_194:
[----:B0-----:R-:W-:Y:S01]  /*72b0*/  PRMT R12, R10, 0x9910, RZ ;  /* 0x000099100a0c7816 */ /* 0x001fe200000000ff */
[----:B------:R0:W-:Y:S03]  /*72c0*/  @!P1 SYNCS.ARRIVE.TRANS64 RZ, [R21+URZ], R14 ;  /* 0x0000000e15ff99a7 */ /* 0x0001e6000800003f */
[----:B------:R-:W-:-:S13]  /*72d0*/  ISETP.NE.AND P0, PT, R12, 0x2, PT ;  /* 0x000000020c00780c */ /* 0x000fda0003f05270 */
[----:B0-----:R-:W-:Y:S05]  /*72e0*/  @P0 BRA `(.L_x_173) ;  /* 0x0000000000040947 */ /* 0x001fea0003800000 */
[----:B------:R-:W-:Y:S01]  /*72f0*/  BPT.TRAP 0x1 ;  /* 0x000000040000795c */ /* 0x000fe20000300000 */
.L_x_173:
[----:B------:R-:W-:Y:S01]  /*7300*/  R2UR UR8, R6 ;  /* 0x00000000060872ca */ /* 0x000fe200000e0000 */
[----:B------:R-:W-:Y:S01]  /*7310*/  VIADD R4, R4, 0xffffffff ;  /* 0xffffffff04047836 */ /* 0x000fe20000000000 */
[----:B------:R-:W-:Y:S01]  /*7320*/  R2UR UR10, R23 ;  /* 0x00000000170a72ca */ /* 0x000fe200000e0000 */
[----:B------:R-:W-:Y:S01]  /*7330*/  UIADD3 UR6, UP0, UR30, 0xf0, URZ ;  /* 0x000000f01e067890 */ /* 0x000fe2000ff1e03f */
[----:B------:R-:W-:Y:S01]  /*7340*/  R2UR UR25, R21 ;  /* 0x00000000151972ca */ /* 0x000fe200000e0000 */
[----:B------:R-:W-:Y:S01]  /*7350*/  UIADD3 UR32, UP1, UR30, 0x1f0, URZ ;  /* 0x000001f01e207890 */ /* 0x000fe2000ff3e03f */
[----:B------:R-:W-:Y:S01]  /*7360*/  R2UR UR28, R7 ;  /* 0x00000000071c72ca */ /* 0x000fe200000e0000 */
[----:B------:R-:W-:Y:S01]  /*7370*/  UIADD3.X UR7, URZ, UR31, URZ, UP0, !UPT ;  /* 0x0000001f3f077290 */ /* 0x000fe200087fe43f */
[----:B------:R-:W-:Y:S01]  /*7380*/  R2UR UR26, R20 ;  /* 0x00000000141a72ca */ /* 0x000fe200000e0000 */
[----:B------:R-:W-:Y:S01]  /*7390*/  UPRMT UR29, URZ, 0x5410, UR23 ;  /* 0x000054103f1d7896 */ /* 0x000fe20008000017 */
[----:B------:R-:W-:Y:S01]  /*73a0*/  R2UR UR19, R22 ;  /* 0x00000000161372ca */ /* 0x000fe200000e0000 */
[----:B------:R-:W-:Y:S01]  /*73b0*/  UIADD3.X UR33, URZ, UR31, URZ, UP1, !UPT ;  /* 0x0000001f3f217290 */ /* 0x000fe20008ffe43f */
[----:B------:R-:W-:Y:S01]  /*73c0*/  R2UR UR27, R15 ;  /* 0x000000000f1b72ca */ /* 0x000fe200000e0000 */
[----:B------:R-:W-:Y:S01]  /*73d0*/  USHF.L.U32 UR8, UR8, 0xd, URZ ;  /* 0x0000000d08087899 */ /* 0x000fe2000800063f */
[----:B------:R-:W-:Y:S01]  /*73e0*/  R2UR UR18, R19 ;  /* 0x00000000131272ca */ /* 0x000fe200000e0000 */
[----:B------:R-:W-:Y:S01]  /*73f0*/  UPRMT UR38, URZ, 0x5410, UR22 ;  /* 0x000054103f267896 */ /* 0x000fe20008000016 */
[----:B------:R-:W-:Y:S01]  /*7400*/  ISETP.GT.AND P1, PT, R4, 0x1, PT ;  /* 0x000000010400780c */ /* 0x000fe20003f24270 */
[----:B------:R-:W-:Y:S01]  /*7410*/  ULEA UR9, UR34, UR8, 0xc ;  /* 0x0000000822097291 */ /* 0x000fe2000f8e603f */
[----:B------:R-:W-:Y:S01]  /*7420*/  VIADD R6, R6, 0x1 ;  /* 0x0000000106067836 */ /* 0x000fe20000000000 */
[----:B------:R-:W-:Y:S01]  /*7430*/  ULOP3.LUT UR8, UR8, 0x800, UR35, 0xf8, !UPT ;  /* 0x0000080008087892 */ /* 0x000fe2000f8ef823 */
[----:B------:R-:W-:Y:S01]  /*7440*/  VIADD R22, R22, 0x40 ;  /* 0x0000004016167836 */ /* 0x000fe20000000000 */
[----:B------:R-:W-:Y:S01]  /*7450*/  ULEA UR9, UR9, UR10, 0x1 ;  /* 0x0000000a09097291 */ /* 0x000fe2000f8e083f */
[----:B------:R-:W-:Y:S01]  /*7460*/  VIADD R20, R20, 0x40 ;  /* 0x0000004014147836 */ /* 0x000fe20000000000 */
[----:B------:R-:W-:Y:S01]  /*7470*/  ULEA UR8, UR8, UR10, 0x1 ;  /* 0x0000000a08087291 */ /* 0x000fe2000f8e083f */
[----:B------:R-:W-:Y:S01]  /*7480*/  R2UR UR10, R24 ;  /* 0x00000000180a72ca */ /* 0x000fe200000e0000 */
[----:B------:R-:W-:Y:S01]  /*7490*/  UIADD3 UR24, UR9, 0x180, URZ ;  /* 0x0000018009187890 */ /* 0x000fe2000fffe03f */
[----:B------:R-:W-:Y:S01]  /*74a0*/  ISETP.NE.AND P0, PT, R6, 0x7, PT ;  /* 0x000000070600780c */ /* 0x000fe20003f05270 */
[----:B------:R-:W-:-:S02]  /*74b0*/  UIADD3 UR16, UR8, 0x1c180, URZ ;  /* 0x0001c18008107890 */ /* 0x000fc4000fffe03f */
[----:B------:R-:W-:Y:S01]  /*74c0*/  UIADD3 UR8, UR8, 0x1e180, URZ ;  /* 0x0001e18008087890 */ /* 0x000fe2000fffe03f */
[----:B------:R-:W-:Y:S01]  /*74d0*/  SEL R12, RZ, 0x1, P0 ;  /* 0x00000001ff0c7807 */ /* 0x000fe20000000000 */
[----:B------:R-:W-:Y:S01]  /*74e0*/  UMOV UR4, 0x0 ;  /* 0x0000000000047882 */ /* 0x000fe20000000000 */
[----:B------:R-:W-:Y:S01]  /*74f0*/  UMOV UR5, 0x10000000 ;  /* 0x1000000000057882 */ /* 0x000fe20000000000 */
[----:B------:R-:W-:Y:S01]  /*7500*/  UMOV UR17, UR25 ;  /* 0x0000001900117c82 */ /* 0x000fe20008000000 */
[----:B------:R-:W-:Y:S01]  /*7510*/  UMOV UR20, UR28 ;  /* 0x0000001c00147c82 */ /* 0x000fe20008000000 */
[----:B------:R-:W-:Y:S01]  /*7520*/  UMOV UR9, UR25 ;  /* 0x0000001900097c82 */ /* 0x000fe20008000000 */
[----:B------:R-:W-:Y:S01]  /*7530*/  UMOV UR11, UR19 ;  /* 0x00000013000b7c82 */ /* 0x000fe20008000000 */
[----:B------:R0:W-:Y:S01]  /*7540*/  UTMALDG.3D.MULTICAST [UR24], [UR6], UR29, desc[UR4] ;  /* 0x00000418060073b4 */ /* 0x0001e2000801181d */
[----:B------:R-:W-:Y:S01]  /*7550*/  UMOV UR12, UR28 ;  /* 0x0000001c000c7c82 */ /* 0x000fe20008000000 */
[----:B------:R-:W-:-:S02]  /*7560*/  LOP3.LUT R5, R5, R12, RZ, 0x3c, !PT ;  /* 0x0000000c05057212 */ /* 0x000fc400078e3cff */
[----:B------:R-:W-:Y:S01]  /*7570*/  SEL R6, R6, RZ, P0 ;  /* 0x000000ff06067207 */ /* 0x000fe20000000000 */
[----:B------:R0:W-:Y:S01]  /*7580*/  UTMALDG.3D.MULTICAST [UR16], [UR32], UR38, desc[UR4] ;  /* 0x00000410200073b4 */ /* 0x0001e20008011826 */
[----:B------:R0:W-:Y:S02]  /*7590*/  UTMALDG.3D.MULTICAST [UR8], [UR32], UR38, desc[UR4] ;  /* 0x00000408200073b4 */ /* 0x0001e40008011826 */
[----:B0-----:R-:W-:Y:S05]  /*75a0*/  @P1 BRA `(.L_x_174) ;  /* 0xfffffffc001c1947 */ /* 0x001fea000383ffff */
.L_x_171:
[----:B------:R-:W-:Y:S05]  /*75b0*/  BSYNC B1 ;  /* 0x0000000000017941 */ /* 0x000fea0003800000 */
.L_x_170:
[----:B------:R-:W-:Y:S01]  /*75c0*/  LOP3.LUT P1, RZ, R11, 0xff, RZ, 0xc0, !PT ;  /* 0x000000ff0bff7812 */ /* 0x000fe2000782c0ff */
[C---:B------:R-:W-:Y:S01]  /*75d0*/  IMAD.IADD R13, R8.reuse, 0x1, R13 ;  /* 0x00000001080d7824 */ /* 0x040fe200078e020d */
[----:B------:R-:W-:Y:S01]  /*75e0*/  ULDC.64 UR4, c[0x0][0x650] ;  /* 0x0001940000047ab9 */ /* 0x000fe20000000a00 */
[C---:B------:R-:W-:Y:S01]  /*75f0*/  ISETP.GE.U32.AND P2, PT, R8.reuse, 0x7, PT ;  /* 0x000000070800780c */ /* 0x040fe20003f46070 */
[----:B------:R-:W-:Y:S01]  /*7600*/  BSSY B1, `(.L_x_175) ;  /* 0x000006d000017945 */ /* 0x000fe20003800000 */
[C---:B------:R-:W-:Y:S01]  /*7610*/  IMAD.WIDE.U32 R4, R13.reuse, 0x24924925, RZ ;  /* 0x249249250d047825 */ /* 0x040fe200078e00ff */
[----:B------:R-:W-:Y:S02]  /*7620*/  ISETP.GT.U32.AND P0, PT, R13, 0x6, PT ;  /* 0x000000060d00780c */ /* 0x000fe40003f04070 */
[----:B------:R-:W-:Y:S01]  /*7630*/  PRMT R11, RZ, 0x7610, R11 ;  /* 0x00007610ff0b7816 */ /* 0x000fe2000000000b */
[----:B------:R-:W-:Y:S01]  /*7640*/  IMAD.MOV.U32 R12, RZ, RZ, -0x1 ;  /* 0xffffffffff0c7424 */ /* 0x000fe200078e00ff */
[----:B------:R-:W-:Y:S01]  /*7650*/  ISETP.LT.U32.AND P0, PT, R8, 0x7, P0 ;  /* 0x000000070800780c */ /* 0x000fe20000701070 */
[----:B------:R-:W-:-:S02]  /*7660*/  IMAD.MOV.U32 R19, RZ, RZ, -0x1 ;  /* 0xffffffffff137424 */ /* 0x000fc400078e00ff */
[----:B------:R-:W0:Y:S01]  /*7670*/  @P1 S2R R7, SR_CgaCtaId ;  /* 0x0000000000071919 */ /* 0x000e220000008800 */
[----:B------:R-:W-:Y:S02]  /*7680*/  SEL R4, RZ, 0x1, !P0 ;  /* 0x00000001ff047807 */ /* 0x000fe40004000000 */
[----:B------:R-:W-:Y:S02]  /*7690*/  IADD3 R16, P0, R16, UR36, RZ ;  /* 0x0000002410107c10 */ /* 0x000fe4000ff1e0ff */
[----:B------:R-:W-:Y:S02]  /*76a0*/  @P1 MOV R6, 0x400 ;  /* 0x0000040000061802 */ /* 0x000fe40000000f00 */
[----:B------:R-:W-:Y:S02]  /*76b0*/  IADD3.X R17, R17, UR42, RZ, P0, !PT ;  /* 0x0000002a11117c10 */ /* 0x000fe400087fe4ff */
[----:B------:R-:W-:Y:S02]  /*76c0*/  ISETP.GE.U32.AND P0, PT, R16, UR4, PT ;  /* 0x0000000410007c0c */ /* 0x000fe4000bf06070 */
[----:B------:R-:W-:-:S02]  /*76d0*/  LOP3.LUT R3, R3, R4, RZ, 0x3c, !PT ;  /* 0x0000000403037212 */ /* 0x000fc400078e3cff */
[----:B------:R-:W-:Y:S02]  /*76e0*/  ISETP.GE.U32.AND.EX P0, PT, R17, UR5, PT, P0 ;  /* 0x0000000511007c0c */ /* 0x000fe4000bf06100 */
[----:B0-----:R-:W-:Y:S01]  /*76f0*/  @P1 LEA R6, R7, R6, 0x18 ;  /* 0x0000000607061211 */ /* 0x001fe200078ec0ff */
[----:B------:R-:W-:-:S03]  /*7700*/  IMAD.IADD R7, R13, 0x1, -R5 ;  /* 0x000000010d077824 */ /* 0x000fc600078e0a05 */
[----:B------:R0:W-:Y:S02]  /*7710*/  @P1 SYNCS.ARRIVE.TRANS64.A1T0 RZ, [R6+URZ+0x88], RZ ;  /* 0x000088ff06ff19a7 */ /* 0x0001e4000810003f */
[----:B------:R-:W-:-:S04]  /*7720*/  LEA.HI R7, R7, R5, RZ, 0x1f ;  /* 0x0000000507077211 */ /* 0x000fc800078ff8ff */
[----:B------:R-:W-:Y:S01]  /*7730*/  SHF.R.U32.HI R4, RZ, 0x2, R7 ;  /* 0x00000002ff047819 */ /* 0x000fe20000011607 */
[----:B------:R-:W-:-:S03]  /*7740*/  IMAD.MOV.U32 R7, RZ, RZ, -0x1 ;  /* 0xffffffffff077424 */ /* 0x000fc600078e00ff */
[--C-:B------:R-:W-:Y:S01]  /*7750*/  @P2 LOP3.LUT R3, R3, 0x1, R4.reuse, 0x78, !PT ;  /* 0x0000000103032812 */ /* 0x100fe200078e7804 */
[----:B------:R-:W-:Y:S01]  /*7760*/  IMAD R13, R4, -0x7, R13 ;  /* 0xfffffff9040d7824 */ /* 0x000fe200078e020d */
[----:B------:R-:W-:Y:S01]  /*7770*/  PRMT R4, RZ, 0x7610, R4 ;  /* 0x00007610ff047816 */ /* 0x000fe20000000004 */
[----:B0-----:R-:W-:Y:S06]  /*7780*/  @P0 BRA `(.L_x_176) ;  /* 0x0000000400500947 */ /* 0x001fec0003800000 */
[----:B------:R-:W0:Y:S01]  /*7790*/  S2R R15, SR_CTAID.X ;  /* 0x00000000000f7919 */ /* 0x000e220000002500 */
[----:B------:R-:W-:Y:S01]  /*77a0*/  ULDC.64 UR4, c[0x0][0x628] ;  /* 0x00018a0000047ab9 */ /* 0x000fe20000000a00 */
[----:B------:R-:W1:Y:S01]  /*77b0*/  LDC R20, c[0x0][0x144] ;  /* 0x00005100ff147b82 */ /* 0x000e620000000800 */
[----:B------:R-:W-:Y:S01]  /*77c0*/  ISETP.NE.U32.AND P0, PT, RZ, UR4, PT ;  /* 0x00000004ff007c0c */ /* 0x000fe2000bf05070 */
[----:B------:R-:W2:Y:S01]  /*77d0*/  S2R R12, SR_CTAID.Y ;  /* 0x00000000000c7919 */ /* 0x000ea20000002600 */
[----:B------:R-:W-:Y:S01]  /*77e0*/  ULDC UR6, c[0x0][0x150] ;  /* 0x0000540000067ab9 */ /* 0x000fe20000000800 */
[----:B------:R-:W-:Y:S01]  /*77f0*/  ULDC UR7, c[0x0][0x630] ;  /* 0x00018c0000077ab9 */ /* 0x000fe20000000800 */
[----:B------:R-:W-:Y:S01]  /*7800*/  ISETP.NE.AND.EX P0, PT, RZ, UR5, PT, P0 ;  /* 0x00000005ff007c0c */ /* 0x000fe2000bf05300 */
[----:B------:R-:W-:Y:S01]  /*7810*/  IMAD.MOV.U32 R4, RZ, RZ, R16 ;  /* 0x000000ffff047224 */ /* 0x000fe200078e0010 */
[----:B0-----:R-:W-:-:S05]  /*7820*/  I2FP.F32.U32 R5, R15 ;  /* 0x0000000f00057245 */ /* 0x001fca0000201000 */
[----:B------:R-:W-:Y:S01]  /*7830*/  FMUL R21, R5, UR6 ;  /* 0x0000000605157c20 */ /* 0x000fe20008400000 */
[----:B------:R-:W-:-:S05]  /*7840*/  IMAD.MOV.U32 R5, RZ, RZ, R17 ;  /* 0x000000ffff057224 */ /* 0x000fca00078e0011 */
[----:B--2---:R-:W-:Y:S05]  /*7850*/  @!P0 BRA `(.L_x_177) ;  /* 0x0000000000288947 */ /* 0x004fea0003800000 */
[----:B------:R-:W-:Y:S02]  /*7860*/  ULDC UR6, c[0x0][0x634] ;  /* 0x00018d0000067ab9 */ /* 0x000fe40000000800 */
[----:B------:R-:W-:-:S05]  /*7870*/  IADD3 R5, P0, R16, UR6, RZ ;  /* 0x0000000610057c10 */ /* 0x000fca000ff1e0ff */
[----:B------:R-:W-:-:S04]  /*7880*/  IMAD.X R19, RZ, RZ, R17, P0 ;  /* 0x000000ffff137224 */ /* 0x000fc800000e0611 */
[----:B------:R-:W-:-:S04]  /*7890*/  IMAD.WIDE.U32 R6, R19, UR4, RZ ;  /* 0x0000000413067c25 */ /* 0x000fc8000f8e00ff */
[----:B------:R-:W-:-:S04]  /*78a0*/  IMAD.WIDE.U32 R6, P0, R5, UR5, R6 ;  /* 0x0000000505067c25 */ /* 0x000fc8000f800006 */
[----:B------:R-:W-:-:S04]  /*78b0*/  IMAD.WIDE.U32 R4, R5, UR4, RZ ;  /* 0x0000000405047c25 */ /* 0x000fc8000f8e00ff */
[----:B------:R-:W-:Y:S01]  /*78c0*/  IMAD.MOV.U32 R4, RZ, RZ, R7 ;  /* 0x000000ffff047224 */ /* 0x000fe200078e0007 */
[----:B------:R-:W-:Y:S01]  /*78d0*/  IADD3 RZ, P1, R5, R6, RZ ;  /* 0x0000000605ff7210 */ /* 0x000fe20007f3e0ff */
[----:B------:R-:W-:-:S04]  /*78e0*/  IMAD.X R5, RZ, RZ, RZ, P0 ;  /* 0x000000ffff057224 */ /* 0x000fc800000e06ff */
[----:B------:R-:W-:-:S08]  /*78f0*/  IMAD.WIDE.U32.X R4, R19, UR5, R4, P1 ;  /* 0x0000000513047c25 */ /* 0x000fd000088e0404 */
.L_x_177:
[--C-:B------:R-:W-:Y:S01]  /*7900*/  SHF.R.U64 R14, R4, UR7, R5.reuse ;  /* 0x00000007040e7c19 */ /* 0x100fe20008001205 */
[----:B------:R-:W0:Y:S01]  /*7910*/  F2I.U32.TRUNC.NTZ R21, R21 ;  /* 0x0000001500157305 */ /* 0x000e22000020f000 */
[----:B------:R-:W-:Y:S01]  /*7920*/  SHF.R.U32.HI R4, RZ, UR7, R5 ;  /* 0x00000007ff047c19 */ /* 0x000fe20008011605 */
[----:B------:R-:W-:Y:S01]  /*7930*/  ULDC.64 UR4, c[0x0][0x620] ;  /* 0x0001880000047ab9 */ /* 0x000fe20000000a00 */
[----:B------:R-:W-:Y:S01]  /*7940*/  IADD3 R7, P0, RZ, -R14, RZ ;  /* 0x8000000eff077210 */ /* 0x000fe20007f1e0ff */
[----:B------:R-:W-:-:S04]  /*7950*/  ULDC.64 UR6, c[0x0][0x640] ;  /* 0x0001900000067ab9 */ /* 0x000fc80000000a00 */
[----:B------:R-:W-:Y:S01]  /*7960*/  IMAD.X R4, RZ, RZ, ~R4, P0 ;  /* 0x000000ffff047224 */ /* 0x000fe200000e0e04 */
[----:B------:R-:W-:-:S03]  /*7970*/  ISETP.NE.U32.AND P0, PT, RZ, UR6, PT ;  /* 0x00000006ff007c0c */ /* 0x000fc6000bf05070 */
[----:B------:R-:W-:Y:S01]  /*7980*/  IMAD R6, R4, UR4, RZ ;  /* 0x0000000404067c24 */ /* 0x000fe2000f8e02ff */
[----:B------:R-:W-:Y:S01]  /*7990*/  ISETP.NE.AND.EX P0, PT, RZ, UR7, PT, P0 ;  /* 0x00000007ff007c0c */ /* 0x000fe2000bf05300 */
[----:B------:R-:W-:Y:S01]  /*79a0*/  IMAD.WIDE.U32 R4, R7, UR4, R16 ;  /* 0x0000000407047c25 */ /* 0x000fe2000f8e0010 */
[----:B------:R-:W-:-:S03]  /*79b0*/  ULDC UR4, c[0x0][0x618] ;  /* 0x0001860000047ab9 */ /* 0x000fc60000000800 */
[----:B------:R-:W-:Y:S01]  /*79c0*/  IMAD R7, R7, UR5, R6 ;  /* 0x0000000507077c24 */ /* 0x000fe2000f8e0206 */
[----:B------:R-:W-:Y:S01]  /*79d0*/  ULDC UR5, c[0x0][0x154] ;  /* 0x0000550000057ab9 */ /* 0x000fe20000000800 */
[----:B0-----:R-:W-:Y:S02]  /*79e0*/  IMAD.MOV R6, RZ, RZ, -R21 ;  /* 0x000000ffff067224 */ /* 0x001fe400078e0a15 */
[----:B------:R-:W0:Y:S01]  /*79f0*/  LDC R21, c[0x0][0x148] ;  /* 0x00005200ff157b82 */ /* 0x000e220000000800 */
[----:B------:R-:W-:Y:S02]  /*7a00*/  IMAD.IADD R5, R5, 0x1, R7 ;  /* 0x0000000105057824 */ /* 0x000fe400078e0207 */
[----:B-1----:R-:W-:Y:S01]  /*7a10*/  IMAD R15, R20, R6, R15 ;  /* 0x00000006140f7224 */ /* 0x002fe200078e020f */
[----:B------:R-:W-:Y:S02]  /*7a20*/  I2FP.F32.U32 R6, R12 ;  /* 0x0000000c00067245 */ /* 0x000fe40000201000 */
[----:B------:R-:W-:-:S02]  /*7a30*/  SHF.R.U64 R19, R4, UR4, R5 ;  /* 0x0000000404137c19 */ /* 0x000fc40008001205 */
[----:B------:R-:W-:Y:S01]  /*7a40*/  SHF.R.U32.HI R4, RZ, UR4, R5 ;  /* 0x00000004ff047c19 */ /* 0x000fe20008011605 */
[----:B------:R-:W-:Y:S01]  /*7a50*/  FMUL R6, R6, UR5 ;  /* 0x0000000506067c20 */ /* 0x000fe20008400000 */
[----:B------:R-:W-:Y:S02]  /*7a60*/  ULDC UR4, c[0x0][0x608] ;  /* 0x0001820000047ab9 */ /* 0x000fe40000000800 */
[--C-:B------:R-:W-:Y:S01]  /*7a70*/  SHF.R.U64 R22, R19, UR4, R4.reuse ;  /* 0x0000000413167c19 */ /* 0x100fe20008001204 */
[----:B------:R1:W2:Y:S01]  /*7a80*/  F2I.U32.TRUNC.NTZ R24, R6 ;  /* 0x0000000600187305 */ /* 0x0002a2000020f000 */
[----:B------:R-:W-:Y:S01]  /*7a90*/  SHF.R.U32.HI R5, RZ, UR4, R4 ;  /* 0x00000004ff057c19 */ /* 0x000fe20008011604 */
[----:B------:R-:W-:-:S03]  /*7aa0*/  ULDC UR4, c[0x0][0x658] ;  /* 0x0001960000047ab9 */ /* 0x000fc60000000800 */
[--C-:B------:R-:W-:Y:S02]  /*7ab0*/  SHF.R.U64 R20, R22, UR4, R5.reuse ;  /* 0x0000000416147c19 */ /* 0x100fe40008001205 */
[----:B------:R-:W-:-:S03]  /*7ac0*/  SHF.R.U32.HI R23, RZ, UR4, R5 ;  /* 0x00000004ff177c19 */ /* 0x000fc60008011605 */
[----:B------:R-:W-:Y:S02]  /*7ad0*/  IMAD.MOV.U32 R4, RZ, RZ, R20 ;  /* 0x000000ffff047224 */ /* 0x000fe400078e0014 */
[----:B------:R-:W-:Y:S01]  /*7ae0*/  IMAD.MOV.U32 R5, RZ, RZ, R23 ;  /* 0x000000ffff057224 */ /* 0x000fe200078e0017 */
[----:B-1----:R-:W-:Y:S06]  /*7af0*/  @!P0 BRA `(.L_x_178) ;  /* 0x0000000000288947 */ /* 0x002fec0003800000 */
        /* <DEDUP_REMOVED lines=10> */
.L_x_178:
[----:B------:R-:W-:Y:S01]  /*7ba0*/  ISETP.NE.AND P0, PT, R2, 0x1, PT ;  /* 0x000000010200780c */ /* 0x000fe20003f05270 */
[----:B------:R-:W-:Y:S01]  /*7bb0*/  ULDC UR4, c[0x0][0x648] ;  /* 0x0001920000047ab9 */ /* 0x000fe20000000800 */
[----:B------:R-:W-:Y:S01]  /*7bc0*/  LOP3.LUT R22, R22, UR21, RZ, 0xc0, !PT ;  /* 0x0000001516167c12 */ /* 0x000fe2000f8ec0ff */
[----:B--2---:R-:W-:Y:S01]  /*7bd0*/  IMAD.MOV R24, RZ, RZ, -R24 ;  /* 0x000000ffff187224 */ /* 0x004fe200078e0a18 */
[----:B------:R-:W-:Y:S01]  /*7be0*/  SHF.R.U64 R5, R4, UR4, R5 ;  /* 0x0000000404057c19 */ /* 0x000fe20008001205 */
[----:B------:R-:W-:Y:S01]  /*7bf0*/  ULDC UR4, c[0x0][0x638] ;  /* 0x00018e0000047ab9 */ /* 0x000fe20000000800 */
[----:B------:R-:W-:Y:S01]  /*7c00*/  LOP3.LUT R19, R19, UR13, RZ, 0xc0, !PT ;  /* 0x0000000d13137c12 */ /* 0x000fe2000f8ec0ff */
[----:B------:R-:W-:Y:S01]  /*7c10*/  ULDC UR5, c[0x0][0x610] ;  /* 0x0001840000057ab9 */ /* 0x000fe20000000800 */
[----:B------:R-:W-:Y:S02]  /*7c20*/  IMAD.MOV.U32 R4, RZ, RZ, 0x1 ;  /* 0x00000001ff047424 */ /* 0x000fe400078e00ff */
[----:B------:R-:W-:-:S02]  /*7c30*/  IMAD.MOV R7, RZ, RZ, -R5 ;  /* 0x000000ffff077224 */ /* 0x000fc400078e0a05 */
[----:B------:R-:W-:Y:S02]  /*7c40*/  IMAD R22, R5, UR14, R22 ;  /* 0x0000000e05167c24 */ /* 0x000fe4000f8e0216 */
[----:B0-----:R-:W-:Y:S02]  /*7c50*/  @P0 IMAD R15, R21, R24, R12 ;  /* 0x00000018150f0224 */ /* 0x001fe400078e020c */
[----:B------:R-:W-:Y:S01]  /*7c60*/  IMAD R20, R7, UR4, R20 ;  /* 0x0000000407147c24 */ /* 0x000fe2000f8e0214 */
[----:B------:R-:W-:Y:S01]  /*7c70*/  ULDC UR4, c[0x0][0x600] ;  /* 0x0001800000047ab9 */ /* 0x000fe20000000800 */
[----:B------:R-:W-:Y:S02]  /*7c80*/  IMAD R15, R22, UR5, R15 ;  /* 0x00000005160f7c24 */ /* 0x000fe4000f8e020f */
[----:B------:R-:W-:Y:S02]  /*7c90*/  IMAD R20, R20, UR4, R19 ;  /* 0x0000000414147c24 */ /* 0x000fe4000f8e0213 */
[----:B------:R-:W-:-:S03]  /*7ca0*/  IMAD.MOV.U32 R7, RZ, RZ, R14 ;  /* 0x000000ffff077224 */ /* 0x000fc600078e000e */
[----:B------:R-:W-:Y:S02]  /*7cb0*/  SEL R19, R20, R15, !P0 ;  /* 0x0000000f14137207 */ /* 0x000fe40004000000 */
[----:B------:R-:W-:-:S07]  /*7cc0*/  SEL R12, R15, R20, !P0 ;  /* 0x000000140f0c7207 */ /* 0x000fce0004000000 */
.L_x_176:
[----:B------:R-:W-:Y:S05]  /*7cd0*/  BSYNC B1 ;  /* 0x0000000000017941 */ /* 0x000fea0003800000 */
.L_x_175:
[----:B------:R-:W-:-:S13]  /*7ce0*/  LOP3.LUT P0, RZ, R4, 0xff, RZ, 0xc0, !PT ;  /* 0x000000ff04ff7812 */ /* 0x000fda000780c0ff */
[----:B------:R-:W-:Y:S05]  /*7cf0*/  @P0 BRA `(.L_x_179) ;  /* 0xfffffff400040947 */ /* 0x000fea000383ffff */
[----:B------:R-:W-:Y:S05]  /*7d00*/  BSYNC B0 ;  /* 0x0000000000007941 */ /* 0x000fea0003800000 */
.L_x_168:
[----:B------:R-:W-:-:S03]  /*7d10*/  UMOV UR4, 0xffffffff ;  /* 0xffffffff00047882 */ /* 0x000fc60000000000 */
[----:B------:R-:W-:Y:S05]  /*7d20*/  BRA.DIV UR4, `(.L_x_180) ;  /* 0x0000000604807947 */ /* 0x000fea000b800000 */
[----:B------:R-:W-:-:S13]  /*7d30*/  ELECT P6, URZ, PT ;  /* 0x00000000003f782f */ /* 0x000fda00038c0000 */
.L_x_197:
[----:B------:R-:W-:Y:S04]  /*7d40*/  BSSY B0, `(.L_x_181) ;  /* 0x0000046000007945 */ /* 0x000fe80003800000 */
[----:B------:R-:W-:Y:S05]  /*7d50*/  @!P6 BRA `(.L_x_182) ;  /* 0x000000040010e947 */ /* 0x000fea0003800000 */
[----:B------:R-:W-:-:S04]  /*7d60*/  LOP3.LUT R18, R18, 0x2, RZ, 0xfc, !PT ;  /* 0x0000000212127812 */ /* 0x000fc800078efcff */
[----:B------:R-:W-:-:S13]  /*7d70*/  ISETP.NE.AND P0, PT, R18, 0x3, PT ;  /* 0x000000031200780c */ /* 0x000fda0003f05270 */
[----:B------:R-:W-:Y:S05]  /*7d80*/  @!P0 BRA `(.L_x_183) ;  /* 0x0000000000048947 */ /* 0x000fea0003800000 */
[----:B------:R-:W-:Y:S01]  /*7d90*/  BPT.TRAP 0x1 ;  /* 0x000000040000795c */ /* 0x000fe20000300000 */
.L_x_183:
[----:B------:R-:W0:Y:S01]  /*7da0*/  S2R R5, SR_CgaCtaId ;  /* 0x0000000000057919 */ /* 0x000e220000008800 */
[----:B------:R-:W-:Y:S02]  /*7db0*/  MOV R0, 0x400 ;  /* 0x0000040000007802 */ /* 0x000fe40000000f00 */
[----:B------:R-:W-:Y:S02]  /*7dc0*/  SHF.L.U32 R4, R3, 0x1f, RZ ;  /* 0x0000001f03047819 */ /* 0x000fe400000006ff */
[----:B0-----:R-:W-:-:S05]  /*7dd0*/  LEA R0, R5, R0, 0x18 ;  /* 0x0000000005007211 */ /* 0x001fca00078ec0ff */
[----:B------:R-:W-:-:S04]  /*7de0*/  VIADD R0, R0, 0x38 ;  /* 0x0000003800007836 */ /* 0x000fc80000000000 */
[C---:B------:R-:W-:Y:S02]  /*7df0*/  IMAD R7, R13.reuse, 0x8, R0 ;  /* 0x000000080d077824 */ /* 0x040fe400078e0200 */
[----:B------:R-:W-:Y:S02]  /*7e00*/  VIADD R13, R13, 0x1 ;  /* 0x000000010d0d7836 */ /* 0x000fe40000000000 */
[----:B------:R-:W0:Y:S03]  /*7e10*/  SYNCS.PHASECHK.TRANS64.TRYWAIT P0, [R7+URZ], R4 ;  /* 0x00000004070075a7 */ /* 0x000e26000800017f */
[----:B------:R-:W-:-:S04]  /*7e20*/  ISETP.NE.AND P1, PT, R13, 0x7, PT ;  /* 0x000000070d00780c */ /* 0x000fc80003f25270 */
[----:B------:R-:W-:Y:S02]  /*7e30*/  SEL R2, RZ, 0x1, P1 ;  /* 0x00000001ff027807 */ /* 0x000fe40000800000 */
[----:B------:R-:W-:Y:S02]  /*7e40*/  SEL R13, R13, RZ, P1 ;  /* 0x000000ff0d0d7207 */ /* 0x000fe40000800000 */
[----:B------:R-:W-:-:S03]  /*7e50*/  LOP3.LUT R6, R3, R2, RZ, 0x3c, !PT ;  /* 0x0000000203067212 */ /* 0x000fc600078e3cff */
[----:B------:R-:W-:Y:S01]  /*7e60*/  IMAD R8, R13, 0x8, R0 ;  /* 0x000000080d087824 */ /* 0x000fe200078e0200 */
[----:B------:R-:W-:Y:S01]  /*7e70*/  SHF.L.U32 R5, R6, 0x1f, RZ ;  /* 0x0000001f06057819 */ /* 0x000fe200000006ff */
[----:B0-----:R-:W-:Y:S06]  /*7e80*/  @!P0 BRA `(.L_x_184) ;  /* 0x0000000400488947 */ /* 0x001fec0003800000 */
.L_x_198:
[----:B------:R-:W1:Y:S01]  /*7e90*/  SYNCS.PHASECHK.TRANS64.TRYWAIT P0, [R8+URZ], R5 ;  /* 0x00000005080075a7 */ /* 0x000e62000800017f */
[----:B------:R-:W-:-:S05]  /*7ea0*/  VIADD R2, R13, 0x1 ;  /* 0x000000010d027836 */ /* 0x000fca0000000000 */
[----:B------:R-:W-:-:S04]  /*7eb0*/  ISETP.NE.AND P1, PT, R2, 0x7, PT ;  /* 0x000000070200780c */ /* 0x000fc80003f25270 */
[----:B------:R-:W-:Y:S02]  /*7ec0*/  SEL R3, RZ, 0x1, P1 ;  /* 0x00000001ff037807 */ /* 0x000fe40000800000 */
[----:B0-----:R-:W-:Y:S02]  /*7ed0*/  SEL R7, R2, RZ, P1 ;  /* 0x000000ff02077207 */ /* 0x001fe40000800000 */
[----:B------:R-:W-:-:S03]  /*7ee0*/  LOP3.LUT R6, R6, R3, RZ, 0x3c, !PT ;  /* 0x0000000306067212 */ /* 0x000fc600078e3cff */
[----:B------:R-:W-:Y:S01]  /*7ef0*/  IMAD R9, R7, 0x8, R0 ;  /* 0x0000000807097824 */ /* 0x000fe200078e0200 */
[----:B------:R-:W-:Y:S01]  /*7f00*/  SHF.L.U32 R4, R6, 0x1f, RZ ;  /* 0x0000001f06047819 */ /* 0x000fe200000006ff */
[----:B-1----:R-:W-:Y:S06]  /*7f10*/  @!P0 BRA `(.L_x_185) ;  /* 0x0000000400388947 */ /* 0x002fec0003800000 */
.L_x_199:
[----:B------:R-:W1:Y:S01]  /*7f20*/  SYNCS.PHASECHK.TRANS64.TRYWAIT P0, [R9+URZ], R4 ;  /* 0x00000004090075a7 */ /* 0x000e62000800017f */
[----:B------:R-:W-:-:S05]  /*7f30*/  VIADD R2, R7, 0x1 ;  /* 0x0000000107027836 */ /* 0x000fca0000000000 */
[----:B------:R-:W-:-:S04]  /*7f40*/  ISETP.NE.AND P1, PT, R2, 0x7, PT ;  /* 0x000000070200780c */ /* 0x000fc80003f25270 */
[----:B------:R-:W-:Y:S02]  /*7f50*/  SEL R3, RZ, 0x1, P1 ;  /* 0x00000001ff037807 */ /* 0x000fe40000800000 */
[----:B------:R-:W-:Y:S02]  /*7f60*/  SEL R7, R2, RZ, P1 ;  /* 0x000000ff02077207 */ /* 0x000fe40000800000 */
[----:B------:R-:W-:-:S03]  /*7f70*/  LOP3.LUT R6, R6, R3, RZ, 0x3c, !PT ;  /* 0x0000000306067212 */ /* 0x000fc600078e3cff */
[----:B0-----:R-:W-:Y:S01]  /*7f80*/  IMAD R8, R7, 0x8, R0 ;  /* 0x0000000807087824 */ /* 0x001fe200078e0200 */
[----:B------:R-:W-:Y:S01]  /*7f90*/  SHF.L.U32 R5, R6, 0x1f, RZ ;  /* 0x0000001f06057819 */ /* 0x000fe200000006ff */
[----:B-1----:R-:W-:Y:S06]  /*7fa0*/  @!P0 BRA `(.L_x_186) ;  /* 0x0000000400288947 */ /* 0x002fec0003800000 */
.L_x_200:
        /* <DEDUP_REMOVED lines=9> */
.L_x_201:
[----:B------:R-:W1:Y:S01]  /*8040*/  SYNCS.PHASECHK.TRANS64.TRYWAIT P0, [R9+URZ], R4 ;  /* 0x00000004090075a7 */ /* 0x000e62000800017f */
[----:B------:R-:W-:-:S05]  /*8050*/  VIADD R2, R7, 0x1 ;  /* 0x0000000107027836 */ /* 0x000fca0000000000 */
[----:B------:R-:W-:-:S04]  /*8060*/  ISETP.NE.AND P1, PT, R2, 0x7, PT ;  /* 0x000000070200780c */ /* 0x000fc80003f25270 */
[----:B------:R-:W-:Y:S02]  /*8070*/  SEL R3, RZ, 0x1, P1 ;  /* 0x00000001ff037807 */ /* 0x000fe40000800000 */
[----:B------:R-:W-:Y:S02]  /*8080*/  SEL R7, R2, RZ, P1 ;  /* 0x000000ff02077207 */ /* 0x000fe40000800000 */
[----:B------:R-:W-:-:S03]  /*8090*/  LOP3.LUT R11, R6, R3, RZ, 0x3c, !PT ;  /* 0x00000003060b7212 */ /* 0x000fc600078e3cff */
[----:B------:R-:W-:Y:S01]  /*80a0*/  IMAD R6, R7, 0x8, R0 ;  /* 0x0000000807067824 */ /* 0x000fe200078e0200 */
[----:B0-----:R-:W-:Y:S01]  /*80b0*/  SHF.L.U32 R5, R11, 0x1f, RZ ;  /* 0x0000001f0b057819 */ /* 0x001fe200000006ff */
[----:B-1----:R-:W-:Y:S06]  /*80c0*/  @!P0 BRA `(.L_x_188) ;  /* 0x0000000400088947 */ /* 0x002fec0003800000 */
.L_x_202:
[----:B------:R-:W1:Y:S01]  /*80d0*/  SYNCS.PHASECHK.TRANS64.TRYWAIT P0, [R6+URZ], R5 ;  /* 0x00000005060075a7 */ /* 0x000e62000800017f */
[----:B------:R-:W-:-:S05]  /*80e0*/  VIADD R2, R7, 0x1 ;  /* 0x0000000107027836 */ /* 0x000fca0000000000 */
[----:B------:R-:W-:-:S04]  /*80f0*/  ISETP.NE.AND P1, PT, R2, 0x7, PT ;  /* 0x000000070200780c */ /* 0x000fc80003f25270 */
[----:B0-----:R-:W-:Y:S02]  /*8100*/  SEL R4, RZ, 0x1, P1 ;  /* 0x00000001ff047807 */ /* 0x001fe40000800000 */
[----:B------:R-:W-:Y:S02]  /*8110*/  SEL R3, R2, RZ, P1 ;  /* 0x000000ff02037207 */ /* 0x000fe40000800000 */
[----:B------:R-:W-:Y:S01]  /*8120*/  LOP3.LUT R4, R11, R4, RZ, 0x3c, !PT ;  /* 0x000000040b047212 */ /* 0x000fe200078e3cff */
[----:B-1----:R-:W-:Y:S06]  /*8130*/  @!P0 BRA `(.L_x_189) ;  /* 0x0000000400008947 */ /* 0x002fec0003800000 */
.L_x_203:
[----:B------:R-:W-:Y:S01]  /*8140*/  IMAD R3, R3, 0x8, R0 ;  /* 0x0000000803037824 */ /* 0x000fe200078e0200 */
[----:B------:R-:W-:-:S07]  /*8150*/  SHF.L.U32 R0, R4, 0x1f, RZ ;  /* 0x0000001f04007819 */ /* 0x000fce00000006ff */
.L_x_190:
[----:B-1----:R1:W2:Y:S02]  /*8160*/  SYNCS.PHASECHK.TRANS64.TRYWAIT P0, [R3+URZ], R0 ;  /* 0x00000000030075a7 */ /* 0x0022a4000800017f */
[----:B--2---:R-:W-:Y:S05]  /*8170*/  @!P0 NANOSLEEP.SYNCS 0x989680 ;  /* 0x009896800000895d */ /* 0x004fea0003900000 */
[----:B------:R-:W2:Y:S02]  /*8180*/  @!P0 SYNCS.PHASECHK.TRANS64 P0, [R3+URZ], R0 ;  /* 0x00000000030085a7 */ /* 0x000ea4000800007f */
[----:B--2---:R-:W-:Y:S05]  /*8190*/  @!P0 BRA `(.L_x_190) ;  /* 0xfffffffc00f08947 */ /* 0x004fea000383ffff */
.L_x_182:
[----:B------:R-:W-:Y:S05]  /*81a0*/  BSYNC B0 ;  /* 0x0000000000007941 */ /* 0x000fea0003800000 */
.L_x_181:
[----:B------:R-:W-:Y:S05]  /*81b0*/  EXIT ;  /* 0x000000000000794d */ /* 0x000fea0003800000 */
.L_x_21:
[----:B-1----:R1:W2:Y:S02]  /*81c0*/  SYNCS.PHASECHK.TRANS64.TRYWAIT P1, [R3+URZ], R0 ;  /* 0x00000000030075a7 */ /* 0x0022a4000802017f */
[----:B--2---:R-:W-:Y:S05]  /*81d0*/  @!P1 NANOSLEEP.SYNCS 0x989680 ;  /* 0x009896800000995d */ /* 0x004fea0003900000 */
[----:B------:R-:W2:Y:S02]  /*81e0*/  @!P1 SYNCS.PHASECHK.TRANS64 P1, [R3+URZ], R0 ;  /* 0x00000000030095a7 */ /* 0x000ea4000802007f */
[----:B--2---:R-:W-:Y:S05]  /*81f0*/  @!P1 BRA `(.L_x_21) ;  /* 0xfffffffc00f09947 */ /* 0x004fea000383ffff */
[----:B------:R-:W-:Y:S05]  /*8200*/  BRA `(.L_x_20) ;  /* 0xffffff9400807947 */ /* 0x000fea000383ffff */
.L_x_26:
[----:B-1----:R1:W2:Y:S02]  /*8210*/  SYNCS.PHASECHK.TRANS64.TRYWAIT P1, [R5+URZ], R4 ;  /* 0x00000004050075a7 */ /* 0x0022a4000802017f */
[----:B--2---:R-:W-:Y:S05]  /*8220*/  @!P1 NANOSLEEP.SYNCS 0x989680 ;  /* 0x009896800000995d */ /* 0x004fea0003900000 */
[----:B------:R-:W2:Y:S02]  /*8230*/  @!P1 SYNCS.PHASECHK.TRANS64 P1, [R5+URZ], R4 ;  /* 0x00000004050095a7 */ /* 0x000ea4000802007f */
[----:B--2---:R-:W-:Y:S05]  /*8240*/  @!P1 BRA `(.L_x_26) ;  /* 0xfffffffc00f09947 */ /* 0x004fea000383ffff */
[----:B------:R-:W-:Y:S05]  /*8250*/  BRA `(.L_x_25) ;  /* 0xffffff98005c7947 */ /* 0x000fea000383ffff */
.L_x_169:
[----:B------:R-:W-:Y:S01]  /*8260*/  BSSY B1, `(.L_x_191) ;  /* 0x0000006000017945 */ /* 0x000fe20003800000 */
[----:B------:R-:W-:-:S07]  /*8270*/  IMAD.MOV.U32 R15, RZ, RZ, -0x1 ;  /* 0xffffffffff0f7424 */ /* 0x000fce00078e00ff */
[----:B------:R-:W-:Y:S05]  /*8280*/  WARPSYNC.COLLECTIVE R15, `(.L_x_192) ;  /* 0x000000000f0c7348 */ /* 0x000fea0003c00000 */
[----:B------:R-:W-:Y:S02]  /*8290*/  ELECT P6, UR62, PT ;  /* 0x00000000003e782f */ /* 0x000fe400038c0000 */
[----:B------:R-:W-:Y:S01]  /*82a0*/  MOV R14, UR62 ;  /* 0x0000003e000e7c02 */ /* 0x000fe20008000f00 */
[----:B------:R-:W-:Y:S10]  /*82b0*/  ENDCOLLECTIVE ;  /* 0x000000000000791b */ /* 0x000ff40003800000 */
.L_x_192:
[----:B------:R-:W-:Y:S05]  /*82c0*/  BSYNC B1 ;  /* 0x0000000000017941 */ /* 0x000fea0003800000 */
.L_x_191:
[----:B------:R-:W-:Y:S05]  /*82d0*/  BRA `(.L_x_193) ;  /* 0xffffffec00987947 */ /* 0x000fea000383ffff */
.L_x_172:
[----:B0-----:R0:W1:Y:S02]  /*82e0*/  SYNCS.PHASECHK.TRANS64.TRYWAIT P0, [R21+URZ+0x38], R12 ;  /* 0x0000380c150075a7 */ /* 0x001064000800017f */
[----:B-1----:R-:W-:Y:S05]  /*82f0*/  @!P0 NANOSLEEP.SYNCS 0x989680 ;  /* 0x009896800000895d */ /* 0x002fea0003900000 */
[----:B------:R-:W1:Y:S02]  /*8300*/  @!P0 SYNCS.PHASECHK.TRANS64 P0, [R21+URZ+0x38], R12 ;  /* 0x0000380c150085a7 */ /* 0x000e64000800007f */
[----:B-1----:R-:W-:Y:S05]  /*8310*/  @!P0 BRA `(.L_x_172) ;  /* 0xfffffffc00f08947 */ /* 0x002fea000383ffff */
[----:B------:R-:W-:Y:S05]  /*8320*/  BRA `(.L_x_194) ;  /* 0xffffffec00e07947 */ /* 0x000fea000383ffff */
.L_x_180:
[----:B------:R-:W-:Y:S01]  /*8330*/  BSSY B0, `(.L_x_195) ;  /* 0x0000006000007945 */ /* 0x000fe20003800000 */
[----:B------:R-:W-:-:S07]  /*8340*/  IMAD.MOV.U32 R15, RZ, RZ, -0x1 ;  /* 0xffffffffff0f7424 */ /* 0x000fce00078e00ff */
[----:B------:R-:W-:Y:S05]  /*8350*/  WARPSYNC.COLLECTIVE R15, `(.L_x_196) ;  /* 0x000000000f0c7348 */ /* 0x000fea0003c00000 */
[----:B------:R-:W-:Y:S02]  /*8360*/  ELECT P6, UR62, PT ;  /* 0x00000000003e782f */ /* 0x000fe400038c0000 */
[----:B------:R-:W-:Y:S01]  /*8370*/  MOV R14, UR62 ;  /* 0x0000003e000e7c02 */ /* 0x000fe20008000f00 */
[----:B------:R-:W-:Y:S10]  /*8380*/  ENDCOLLECTIVE ;  /* 0x000000000000791b */ /* 0x000ff40003800000 */
.L_x_196:
[----:B------:R-:W-:Y:S05]  /*8390*/  BSYNC B0 ;  /* 0x0000000000007941 */ /* 0x000fea0003800000 */
.L_x_195:
[----:B------:R-:W-:Y:S05]  /*83a0*/  BRA `(.L_x_197) ;  /* 0xfffffff800647947 */ /* 0x000fea000383ffff */
.L_x_184:
[----:B0-----:R0:W1:Y:S02]  /*83b0*/  SYNCS.PHASECHK.TRANS64.TRYWAIT P0, [R7+URZ], R4 ;  /* 0x00000004070075a7 */ /* 0x001064000800017f */
[----:B-1----:R-:W-:Y:S05]  /*83c0*/  @!P0 NANOSLEEP.SYNCS 0x989680 ;  /* 0x009896800000895d */ /* 0x002fea0003900000 */
[----:B------:R-:W1:Y:S02]  /*83d0*/  @!P0 SYNCS.PHASECHK.TRANS64 P0, [R7+URZ], R4 ;  /* 0x00000004070085a7 */ /* 0x000e64000800007f */
[----:B-1----:R-:W-:Y:S05]  /*83e0*/  @!P0 BRA `(.L_x_184) ;  /* 0xfffffffc00f08947 */ /* 0x002fea000383ffff */
[----:B------:R-:W-:Y:S05]  /*83f0*/  BRA `(.L_x_198) ;  /* 0xfffffff800a47947 */ /* 0x000fea000383ffff */
.L_x_185:
[----:B0-----:R0:W1:Y:S02]  /*8400*/  SYNCS.PHASECHK.TRANS64.TRYWAIT P0, [R8+URZ], R5 ;  /* 0x00000005080075a7 */ /* 0x001064000800017f */
[----:B-1----:R-:W-:Y:S05]  /*8410*/  @!P0 NANOSLEEP.SYNCS 0x989680 ;  /* 0x009896800000895d */ /* 0x002fea0003900000 */
[----:B------:R-:W1:Y:S02]  /*8420*/  @!P0 SYNCS.PHASECHK.TRANS64 P0, [R8+URZ], R5 ;  /* 0x00000005080085a7 */ /* 0x000e64000800007f */
[----:B-1----:R-:W-:Y:S05]  /*8430*/  @!P0 BRA `(.L_x_185) ;  /* 0xfffffffc00f08947 */ /* 0x002fea000383ffff */
[----:B------:R-:W-:Y:S05]  /*8440*/  BRA `(.L_x_199) ;  /* 0xfffffff800b47947 */ /* 0x000fea000383ffff */
.L_x_186:
[----:B0-----:R0:W1:Y:S02]  /*8450*/  SYNCS.PHASECHK.TRANS64.TRYWAIT P0, [R9+URZ], R4 ;  /* 0x00000004090075a7 */ /* 0x001064000800017f */
[----:B-1----:R-:W-:Y:S05]  /*8460*/  @!P0 NANOSLEEP.SYNCS 0x989680 ;  /* 0x009896800000895d */ /* 0x002fea0003900000 */
[----:B------:R-:W1:Y:S02]  /*8470*/  @!P0 SYNCS.PHASECHK.TRANS64 P0, [R9+URZ], R4 ;  /* 0x00000004090085a7 */ /* 0x000e64000800007f */
[----:B-1----:R-:W-:Y:S05]  /*8480*/  @!P0 BRA `(.L_x_186) ;  /* 0xfffffffc00f08947 */ /* 0x002fea000383ffff */
[----:B------:R-:W-:Y:S05]  /*8490*/  BRA `(.L_x_200) ;  /* 0xfffffff800c47947 */ /* 0x000fea000383ffff */
.L_x_187:
[----:B0-----:R0:W1:Y:S02]  /*84a0*/  SYNCS.PHASECHK.TRANS64.TRYWAIT P0, [R8+URZ], R5 ;  /* 0x00000005080075a7 */ /* 0x001064000800017f */
[----:B-1----:R-:W-:Y:S05]  /*84b0*/  @!P0 NANOSLEEP.SYNCS 0x989680 ;  /* 0x009896800000895d */ /* 0x002fea0003900000 */
[----:B------:R-:W1:Y:S02]  /*84c0*/  @!P0 SYNCS.PHASECHK.TRANS64 P0, [R8+URZ], R5 ;  /* 0x00000005080085a7 */ /* 0x000e64000800007f */
[----:B-1----:R-:W-:Y:S05]  /*84d0*/  @!P0 BRA `(.L_x_187) ;  /* 0xfffffffc00f08947 */ /* 0x002fea000383ffff */
[----:B------:R-:W-:Y:S05]  /*84e0*/  BRA `(.L_x_201) ;  /* 0xfffffff800d47947 */ /* 0x000fea000383ffff */
.L_x_188:
[----:B0-----:R0:W1:Y:S02]  /*84f0*/  SYNCS.PHASECHK.TRANS64.TRYWAIT P0, [R9+URZ], R4 ;  /* 0x00000004090075a7 */ /* 0x001064000800017f */
[----:B-1----:R-:W-:Y:S05]  /*8500*/  @!P0 NANOSLEEP.SYNCS 0x989680 ;  /* 0x009896800000895d */ /* 0x002fea0003900000 */
[----:B------:R-:W1:Y:S02]  /*8510*/  @!P0 SYNCS.PHASECHK.TRANS64 P0, [R9+URZ], R4 ;  /* 0x00000004090085a7 */ /* 0x000e64000800007f */
[----:B-1----:R-:W-:Y:S05]  /*8520*/  @!P0 BRA `(.L_x_188) ;  /* 0xfffffffc00f08947 */ /* 0x002fea000383ffff */
[----:B------:R-:W-:Y:S05]  /*8530*/  BRA `(.L_x_202) ;  /* 0xfffffff800e47947 */ /* 0x000fea000383ffff */
.L_x_189:
[----:B0-----:R0:W1:Y:S02]  /*8540*/  SYNCS.PHASECHK.TRANS64.TRYWAIT P0, [R6+URZ], R5 ;  /* 0x00000005060075a7 */ /* 0x001064000800017f */
[----:B-1----:R-:W-:Y:S05]  /*8550*/  @!P0 NANOSLEEP.SYNCS 0x989680 ;  /* 0x009896800000895d */ /* 0x002fea0003900000 */
[----:B------:R-:W1:Y:S02]  /*8560*/  @!P0 SYNCS.PHASECHK.TRANS64 P0, [R6+URZ], R5 ;  /* 0x00000005060085a7 */ /* 0x000e64000800007f */
[----:B-1----:R-:W-:Y:S05]  /*8570*/  @!P0 BRA `(.L_x_189) ;  /* 0xfffffffc00f08947 */ /* 0x002fea000383ffff */
[----:B------:R-:W-:Y:S05]  /*8580*/  BRA `(.L_x_203) ;  /* 0xfffffff800ec7947 */ /* 0x000fea000383ffff */
.L_x_204:
[----:B------:R-:W-:-:S00]  /*8590*/  BRA `(.L_x_204) ;  /* 0xfffffffc00fc7947 */ /* 0x000fc0000383ffff */
[----:B------:R-:W-:-:S00]  /*85a0*/  NOP ;  /* 0x0000000000007918 */ /* 0x000fc00000000000 */
        /* <DEDUP_REMOVED lines=13> */
.L_x_205:


//--------------------- .nv.global.init           --------------------------
	.section	.nv.global.init,"aw",@progbits
.nv.global.init:
	.type		$str$22,@object
	.size		$str$22,($str$23 - $str$22)
$str$22:
        /*0000*/ 	.byte	0x6b, 0x5f, 0x74, 0x69, 0x6c, 0x65, 0x5f, 0x63, 0x6f, 0x75, 0x6e, 0x74, 0x20, 0x3e, 0x3d, 0x20
        /*0010*/ 	.byte	0x31, 0x00
	.type		$str$23,@object
	.size		$str$23,(__unnamed_1 - $str$23)
$str$23:
        /*0012*/ 	.byte	0x2f, 0x74, 0x6d, 0x70, 0x2f, 0x63, 0x75, 0x74, 0x6c, 0x61, 0x73, 0x73, 0x5f, 0x73, 0x77, 0x65
        /*0022*/ 	.byte	0x65, 0x70, 0x5f, 0x73, 0x72, 0x63, 0x2f, 0x69, 0x6e, 0x63, 0x6c, 0x75, 0x64, 0x65, 0x2f, 0x63
        /*0032*/ 	.byte	0x75, 0x74, 0x6c, 0x61, 0x73, 0x73, 0x2f, 0x67, 0x65, 0x6d, 0x6d, 0x2f, 0x63, 0x6f, 0x6c, 0x6c
        /*0042*/ 	.byte	0x65, 0x63, 0x74, 0x69, 0x76, 0x65, 0x2f, 0x73, 0x6d, 0x39, 0x30, 0x5f, 0x6d, 0x6d, 0x61, 0x5f
        /*0052*/ 	.byte	0x74, 0x6d, 0x61, 0x5f, 0x67, 0x6d, 0x6d, 0x61, 0x5f, 0x73, 0x73, 0x5f, 0x77, 0x61, 0x72, 0x70
        /*0062*/ 	.byte	0x73, 0x70, 0x65, 0x63, 0x69, 0x61, 0x6c, 0x69, 0x7a, 0x65, 0x64, 0x2e, 0x68, 0x70, 0x70, 0x00
	.type		__unnamed_1,@object
	.size		__unnamed_1,(.L_0 - __unnamed_1)
__unnamed_1:
        /*0072*/ 	.byte	0x76, 0x6f, 0x69, 0x64, 0x20, 0x63, 0x75, 0x74, 0x6c, 0x61, 0x73, 0x73, 0x3a, 0x3a, 0x67, 0x65
        /* <DEDUP_REMOVED lines=181> */
.L_0:


//--------------------- .nv.shared._ZN7cutlass13device_kernelINS_4gemm6kernel13GemmUniversalIN4cute5tupleIJiiiiEEENS1_10collective13CollectiveMmaINS1_34MainloopSm90TmaGmmaWarpSpecializedILi7ENS5_IJNS4_1CILi2EEESB_NSA_ILi1EEEEEENS1_35KernelTmaWarpSpecializedCooperativeEEENS5_IJNSA_ILi128EEESG_NSA_ILi64EEEEEENS_6half_tENS5_IJlSC_lEEESJ_NS5_IJSC_llEEENS4_8TiledMMAINS4_8MMA_AtomIJNS4_4SM904GMMA26MMA_64x128x16_F32F16F16_SSILNSP_5MajorE0ELSR_1ELNSP_7ScaleInE1ELSS_1EEEEEENS4_6LayoutINS5_IJSB_SC_SC_EEENS5_IJSC_NSA_ILi0EEESX_EEEEENS5_IJNS4_10UnderscoreES10_S10_EEEEENS4_23SM90_TMA_LOAD_MULTICASTENS4_14ComposedLayoutINS4_7SwizzleILi3ELi4ELi3EEENS4_18smem_ptr_flag_bitsILi16EEENSV_INS5_IJNSA_ILi8EEESH_EEENS5_IJSH_SC_EEEEEEEvNS4_8identityES13_NS14_IS16_S18_NSV_INS5_IJSH_S19_EEENS5_IJSC_SH_EEEEEEEvS1E_EENS_8epilogue10collective6detail29Sm90TmaWarpSpecializedAdapterINS1L_15DefaultEpilogueISJ_SK_SK_NS1K_6thread17LinearCombinationISJ_Li1EffLNS1P_9ScaleType4KindE0ELNS_15FloatRoundStyleE2ESJ_EENS1_15EpilogueDefaultEEEEEvvEEEEvNT_6ParamsE --------------------------
	.section	.nv.shared._ZN7cutlass13device_kernelINS_4gemm6kernel13GemmUniversalIN4cute5tupleIJiiiiEEENS1_10collective13CollectiveMmaINS1_34MainloopSm90TmaGmmaWarpSpecializedILi7ENS5_IJNS4_1CILi2EEESB_NSA_ILi1EEEEEENS1_35KernelTmaWarpSpecializedCooperativeEEENS5_IJNSA_ILi128EEESG_NSA_ILi64EEEEEENS_6half_tENS5_IJlSC_lEEESJ_NS5_IJSC_llEEENS4_8TiledMMAINS4_8MMA_AtomIJNS4_4SM904GMMA26MMA_64x128x16_F32F16F16_SSILNSP_5MajorE0ELSR_1ELNSP_7ScaleInE1ELSS_1EEEEEENS4_6LayoutINS5_IJSB_SC_SC_EEENS5_IJSC_NSA_ILi0EEESX_EEEEENS5_IJNS4_10UnderscoreES10_S10_EEEEENS4_23SM90_TMA_LOAD_MULTICASTENS4_14ComposedLayoutINS4_7SwizzleILi3ELi4ELi3EEENS4_18smem_ptr_flag_bitsILi16EEENSV_INS5_IJNSA_ILi8EEESH_EEENS5_IJSH_SC_EEEEEEEvNS4_8identityES13_NS14_IS16_S18_NSV_INS5_IJSH_S19_EEENS5_IJSC_SH_EEEEEEEvS1E_EENS_8epilogue10collective6detail29Sm90TmaWarpSpecializedAdapterINS1L_15DefaultEpilogueISJ_SK_SK_NS1K_6thread17LinearCombinationISJ_Li1EffLNS1P_9ScaleType4KindE0ELNS_15FloatRoundStyleE2ESJ_EENS1_15EpilogueDefaultEEEEEvvEEEEvNT_6ParamsE,"aw",@nobits
	.sectionflags	@""
	.align	16
	.zero		1024


//--------------------- .nv.shared.reserved.0     --------------------------
	.section	.nv.shared.reserved.0,"aw",@nobits
	.weak		__nv_reservedSMEM_offset_0_alias
	.size		__nv_reservedSMEM_offset_0_alias, 0, 0
	.other		__nv_reservedSMEM_offset_0_alias,@"STO_CUDA_RESERVED_SHARED STV_DEFAULT"
__nv_reservedSMEM_offset_0_alias:
	.zero		0


//--------------------- .nv.global                --------------------------
	.section	.nv.global,"aw",@nobits
.nv.global:
	.type		_ZN40_INTERNAL_2d35fd42_4_k_cu_451df3ef_179594cute1_E,@object
	.size		_ZN40_INTERNAL_2d35fd42_4_k_cu_451df3ef_179594cute1_E,(_ZN40_INTERNAL_2d35fd42_4_k_cu_451df3ef_179594cuda3std3__45__cpo6cbeginE - _ZN40_INTERNAL_2d35fd42_4_k_cu_451df3ef_179594cute1_E)
_ZN40_INTERNAL_2d35fd42_4_k_cu_451df3ef_179594cute1_E:
	.zero		1
	.type		_ZN40_INTERNAL_2d35fd42_4_k_cu_451df3ef_179594cuda3std3__45__cpo6cbeginE,@object
	.size		_ZN40_INTERNAL_2d35fd42_4_k_cu_451df3ef_179594cuda3std3__45__cpo6cbeginE,(_ZN40_INTERNAL_2d35fd42_4_k_cu_451df3ef_179594cuda3std3__48in_placeE - _ZN40_INTERNAL_2d35fd42_4_k_cu_451df3ef_179594cuda3std3__45__cpo6cbeginE)
_ZN40_INTERNAL_2d35fd42_4_k_cu_451df3ef_179594cuda3std3__45__cpo6cbeginE:
	.zero		1
	.type		_ZN40_INTERNAL_2d35fd42_4_k_cu_451df3ef_179594cuda3std3__48in_placeE,@object
	.size		_ZN40_INTERNAL_2d35fd42_4_k_cu_451df3ef_179594cuda3std3__48in_placeE,(_ZN40_INTERNAL_2d35fd42_4_k_cu_451df3ef_179594cuda3std6ranges3__45__cpo9iter_moveE - _ZN40_INTERNAL_2d35fd42_4_k_cu_451df3ef_179594cuda3std3__48in_placeE)
_ZN40_INTERNAL_2d35fd42_4_k_cu_451df3ef_179594cuda3std3__48in_placeE:
	.zero		1
	.type		_ZN40_INTERNAL_2d35fd42_4_k_cu_451df3ef_179594cuda3std6ranges3__45__cpo9iter_moveE,@object
	.size		_ZN40_INTERNAL_2d35fd42_4_k_cu_451df3ef_179594cuda3std6ranges3__45__cpo9iter_moveE,(_ZN40_INTERNAL_2d35fd42_4_k_cu_451df3ef_179594cuda3std3__45__cpo5beginE - _ZN40_INTERNAL_2d35fd42_4_k_cu_451df3ef_179594cuda3std6ranges3__45__cpo9iter_moveE)
_ZN40_INTERNAL_2d35fd42_4_k_cu_451df3ef_179594cuda3std6ranges3__45__cpo9iter_moveE:
	.zero		1
	.type		_ZN40_INTERNAL_2d35fd42_4_k_cu_451df3ef_179594cuda3std3__45__cpo5beginE,@object
	.size		_ZN40_INTERNAL_2d35fd42_4_k_cu_451df3ef_179594cuda3std3__45__cpo5beginE,(_ZN40_INTERNAL_2d35fd42_4_k_cu_451df3ef_179594cuda3std3__442_GLOBAL__N__2d35fd42_4_k_cu_451df3ef_179596ignoreE - _ZN40_INTERNAL_2d35fd42_4_k_cu_451df3ef_179594cuda3std3__45__cpo5beginE)
_ZN40_INTERNAL_2d35fd42_4_k_cu_451df3ef_179594cuda3std3__45__cpo5beginE:
	.zero		1
	.type		_ZN40_INTERNAL_2d35fd42_4_k_cu_451df3ef_179594cuda3std3__442_GLOBAL__N__2d35fd42_4_k_cu_451df3ef_179596ignoreE,@object
	.size		_ZN40_INTERNAL_2d35fd42_4_k_cu_451df3ef_179594cuda3std3__442_GLOBAL__N__2d35fd42_4_k_cu_451df3ef_179596ignoreE,(_ZN40_INTERNAL_2d35fd42_4_k_cu_451df3ef_179594cute7productE - _ZN40_INTERNAL_2d35fd42_4_k_cu_451df3ef_179594cuda3std3__442_GLOBAL__N__2d35fd42_4_k_cu_451df3ef_179596ignoreE)
_ZN40_INTERNAL_2d35fd42_4_k_cu_451df3ef_179594cuda3std3__442_GLOBAL__N__2d35fd42_4_k_cu_451df3ef_179596ignoreE:
	.zero		1
	.type		_ZN40_INTERNAL_2d35fd42_4_k_cu_451df3ef_179594cute7productE,@object
	.size		_ZN40_INTERNAL_2d35fd42_4_k_cu_451df3ef_179594cute7productE,(_ZN40_INTERNAL_2d35fd42_4_k_cu_451df3ef_179594cuda3std3__45__cpo3endE - _ZN40_INTERNAL_2d35fd42_4_k_cu_451df3ef_179594cute7productE)
_ZN40_INTERNAL_2d35fd42_4_k_cu_451df3ef_179594cute7productE:
	.zero		1
	.type		_ZN40_INTERNAL_2d35fd42_4_k_cu_451df3ef_179594cuda3std3__45__cpo3endE,@object
	.size		_ZN40_INTERNAL_2d35fd42_4_k_cu_451df3ef_179594cuda3std3__45__cpo3endE,(_ZN40_INTERNAL_2d35fd42_4_k_cu_451df3ef_179594cuda3std3__419piecewise_constructE - _ZN40_INTERNAL_2d35fd42_4_k_cu_451df3ef_179594cuda3std3__45__cpo3endE)
_ZN40_INTERNAL_2d35fd42_4_k_cu_451df3ef_179594cuda3std3__45__cpo3endE:
	.zero		1
	.type		_ZN40_INTERNAL_2d35fd42_4_k_cu_451df3ef_179594cuda3std3__419piecewise_constructE,@object
	.size		_ZN40_INTERNAL_2d35fd42_4_k_cu_451df3ef_179594cuda3std3__419piecewise_constructE,(_ZN40_INTERNAL_2d35fd42_4_k_cu_451df3ef_179594cuda3std3__45__cpo4cendE - _ZN40_INTERNAL_2d35fd42_4_k_cu_451df3ef_179594cuda3std3__419piecewise_constructE)
_ZN40_INTERNAL_2d35fd42_4_k_cu_451df3ef_179594cuda3std3__419piecewise_constructE:
	.zero		1
	.type		_ZN40_INTERNAL_2d35fd42_4_k_cu_451df3ef_179594cuda3std3__45__cpo4cendE,@object
	.size		_ZN40_INTERNAL_2d35fd42_4_k_cu_451df3ef_179594cuda3std3__45__cpo4cendE,(_ZN40_INTERNAL_2d35fd42_4_k_cu_451df3ef_179594cuda3std6ranges3__45__cpo4swapE - _ZN40_INTERNAL_2d35fd42_4_k_cu_451df3ef_179594cuda3std3__45__cpo4cendE)
_ZN40_INTERNAL_2d35fd42_4_k_cu_451df3ef_179594cuda3std3__45__cpo4cendE:
	.zero		1
	.type		_ZN40_INTERNAL_2d35fd42_4_k_cu_451df3ef_179594cuda3std6ranges3__45__cpo4swapE,@object
	.size		_ZN40_INTERNAL_2d35fd42_4_k_cu_451df3ef_179594cuda3std6ranges3__45__cpo4swapE,(.L_8 - _ZN40_INTERNAL_2d35fd42_4_k_cu_451df3ef_179594cuda3std6ranges3__45__cpo4swapE)
_ZN40_INTERNAL_2d35fd42_4_k_cu_451df3ef_179594cuda3std6ranges3__45__cpo4swapE:
	.zero		1
.L_8:


//--------------------- .nv.constant0._ZN7cutlass13device_kernelINS_4gemm6kernel13GemmUniversalIN4cute5tupleIJiiiiEEENS1_10collective13CollectiveMmaINS1_34MainloopSm90TmaGmmaWarpSpecializedILi7ENS5_IJNS4_1CILi2EEESB_NSA_ILi1EEEEEENS1_35KernelTmaWarpSpecializedCooperativeEEENS5_IJNSA_ILi128EEESG_NSA_ILi64EEEEEENS_6half_tENS5_IJlSC_lEEESJ_NS5_IJSC_llEEENS4_8TiledMMAINS4_8MMA_AtomIJNS4_4SM904GMMA26MMA_64x128x16_F32F16F16_SSILNSP_5MajorE0ELSR_1ELNSP_7ScaleInE1ELSS_1EEEEEENS4_6LayoutINS5_IJSB_SC_SC_EEENS5_IJSC_NSA_ILi0EEESX_EEEEENS5_IJNS4_10UnderscoreES10_S10_EEEEENS4_23SM90_TMA_LOAD_MULTICASTENS4_14ComposedLayoutINS4_7SwizzleILi3ELi4ELi3EEENS4_18smem_ptr_flag_bitsILi16EEENSV_INS5_IJNSA_ILi8EEESH_EEENS5_IJSH_SC_EEEEEEEvNS4_8identityES13_NS14_IS16_S18_NSV_INS5_IJSH_S19_EEENS5_IJSC_SH_EEEEEEEvS1E_EENS_8epilogue10collective6detail29Sm90TmaWarpSpecializedAdapterINS1L_15DefaultEpilogueISJ_SK_SK_NS1K_6thread17LinearCombinationISJ_Li1EffLNS1P_9ScaleType4KindE0ELNS_15FloatRoundStyleE2ESJ_EENS1_15EpilogueDefaultEEEEEvvEEEEvNT_6ParamsE --------------------------
	.section	.nv.constant0._ZN7cutlass13device_kernelINS_4gemm6kernel13GemmUniversalIN4cute5tupleIJiiiiEEENS1_10collective13CollectiveMmaINS1_34MainloopSm90TmaGmmaWarpSpecializedILi7ENS5_IJNS4_1CILi2EEESB_NSA_ILi1EEEEEENS1_35KernelTmaWarpSpecializedCooperativeEEENS5_IJNSA_ILi128EEESG_NSA_ILi64EEEEEENS_6half_tENS5_IJlSC_lEEESJ_NS5_IJSC_llEEENS4_8TiledMMAINS4_8MMA_AtomIJNS4_4SM904GMMA26MMA_64x128x16_F32F16F16_SSILNSP_5MajorE0ELSR_1ELNSP_7ScaleInE1ELSS_1EEEEEENS4_6LayoutINS5_IJSB_SC_SC_EEENS5_IJSC_NSA_ILi0EEESX_EEEEENS5_IJNS4_10UnderscoreES10_S10_EEEEENS4_23SM90_TMA_LOAD_MULTICASTENS4_14ComposedLayoutINS4_7SwizzleILi3ELi4ELi3EEENS4_18smem_ptr_flag_bitsILi16EEENSV_INS5_IJNSA_ILi8EEESH_EEENS5_IJSH_SC_EEEEEEEvNS4_8identityES13_NS14_IS16_S18_NSV_INS5_IJSH_S19_EEENS5_IJSC_SH_EEEEEEEvS1E_EENS_8epilogue10collective6detail29Sm90TmaWarpSpecializedAdapterINS1L_15DefaultEpilogueISJ_SK_SK_NS1K_6thread17LinearCombinationISJ_Li1EffLNS1P_9ScaleType4KindE0ELNS_15FloatRoundStyleE2ESJ_EENS1_15EpilogueDefaultEEEEEvvEEEEvNT_6ParamsE,"a",@progbits
	.sectionflags	@""
	.align	4
.nv.constant0._ZN7cutlass13device_kernelINS_4gemm6kernel13GemmUniversalIN4cute5tupleIJiiiiEEENS1_10collective13CollectiveMmaINS1_34MainloopSm90TmaGmmaWarpSpecializedILi7ENS5_IJNS4_1CILi2EEESB_NSA_ILi1EEEEEENS1_35KernelTmaWarpSpecializedCooperativeEEENS5_IJNSA_ILi128EEESG_NSA_ILi64EEEEEENS_6half_tENS5_IJlSC_lEEESJ_NS5_IJSC_llEEENS4_8TiledMMAINS4_8MMA_AtomIJNS4_4SM904GMMA26MMA_64x128x16_F32F16F16_SSILNSP_5MajorE0ELSR_1ELNSP_7ScaleInE1ELSS_1EEEEEENS4_6LayoutINS5_IJSB_SC_SC_EEENS5_IJSC_NSA_ILi0EEESX_EEEEENS5_IJNS4_10UnderscoreES10_S10_EEEEENS4_23SM90_TMA_LOAD_MULTICASTENS4_14ComposedLayoutINS4_7SwizzleILi3ELi4ELi3EEENS4_18smem_ptr_flag_bitsILi16EEENSV_INS5_IJNSA_ILi8EEESH_EEENS5_IJSH_SC_EEEEEEEvNS4_8identityES13_NS14_IS16_S18_NSV_INS5_IJSH_S19_EEENS5_IJSC_SH_EEEEEEEvS1E_EENS_8epilogue10collective6detail29Sm90TmaWarpSpecializedAdapterINS1L_15DefaultEpilogueISJ_SK_SK_NS1K_6thread17LinearCombinationISJ_Li1EffLNS1P_9ScaleType4KindE0ELNS_15FloatRoundStyleE2ESJ_EENS1_15EpilogueDefaultEEEEEvvEEEEvNT_6ParamsE:
	.zero		1664


//--------------------- SYMBOLS --------------------------

	.type		.nv.reservedSmem.offset0,@object
	.size		.nv.reservedSmem.offset0,0x4
	.type		__assertfail,@function
